//
// Generated by NVIDIA NVVM Compiler
//
// Compiler Build ID: CL-36424714
// Cuda compilation tools, release 13.0, V13.0.88
// Based on NVVM 20.0.0
//

.version 9.0
.target sm_100
.address_size 64

	// .globl	_Z23fused_preprocess_kernelPKhPfiiiii
.const .align 4 .b8 c_mean[12] = {236, 81, 248, 62, 213, 120, 233, 62, 59, 223, 207, 62};
.const .align 4 .b8 c_std[12] = {250, 126, 106, 62, 66, 96, 101, 62, 102, 102, 102, 62};

.visible .entry _Z23fused_preprocess_kernelPKhPfiiiii(
	.param .u64 .ptr .align 1 _Z23fused_preprocess_kernelPKhPfiiiii_param_0,
	.param .u64 .ptr .align 1 _Z23fused_preprocess_kernelPKhPfiiiii_param_1,
	.param .u32 _Z23fused_preprocess_kernelPKhPfiiiii_param_2,
	.param .u32 _Z23fused_preprocess_kernelPKhPfiiiii_param_3,
	.param .u32 _Z23fused_preprocess_kernelPKhPfiiiii_param_4,
	.param .u32 _Z23fused_preprocess_kernelPKhPfiiiii_param_5,
	.param .u32 _Z23fused_preprocess_kernelPKhPfiiiii_param_6
)
{
	.reg .pred 	%p<6>;
	.reg .b16 	%rs<25>;
	.reg .b32 	%r<49>;
	.reg .b32 	%f<63>;
	.reg .b64 	%rd<29>;

	ld.param.u64 	%rd2, [_Z23fused_preprocess_kernelPKhPfiiiii_param_1];
	ld.param.u32 	%r8, [_Z23fused_preprocess_kernelPKhPfiiiii_param_2];
	ld.param.u32 	%r4, [_Z23fused_preprocess_kernelPKhPfiiiii_param_3];
	ld.param.u32 	%r5, [_Z23fused_preprocess_kernelPKhPfiiiii_param_4];
	ld.param.u32 	%r9, [_Z23fused_preprocess_kernelPKhPfiiiii_param_5];
	ld.param.u32 	%r7, [_Z23fused_preprocess_kernelPKhPfiiiii_param_6];
	mov.u32 	%r10, %ctaid.x;
	mov.u32 	%r11, %ntid.x;
	mov.u32 	%r12, %tid.x;
	mad.lo.s32 	%r1, %r10, %r11, %r12;
	mov.u32 	%r13, %ctaid.y;
	mov.u32 	%r14, %ntid.y;
	mov.u32 	%r15, %tid.y;
	mad.lo.s32 	%r16, %r13, %r14, %r15;
	mov.u32 	%r3, %ctaid.z;
	setp.ge.s32 	%p1, %r1, %r7;
	setp.ge.s32 	%p2, %r16, %r9;
	or.pred  	%p3, %p1, %p2;
	setp.ge.s32 	%p4, %r3, %r8;
	or.pred  	%p5, %p4, %p3;
	@%p5 bra 	$L__BB0_2;
	ld.param.u64 	%rd28, [_Z23fused_preprocess_kernelPKhPfiiiii_param_0];
	cvta.to.global.u64 	%rd3, %rd2;
	cvta.to.global.u64 	%rd4, %rd28;
	cvt.rn.f32.s32 	%f1, %r5;
	cvt.rn.f32.s32 	%f2, %r7;
	div.rn.f32 	%f3, %f1, %f2;
	cvt.rn.f32.s32 	%f4, %r4;
	cvt.rn.f32.u32 	%f5, %r9;
	div.rn.f32 	%f6, %f4, %f5;
	cvt.rn.f32.s32 	%f7, %r1;
	add.f32 	%f8, %f7, 0f3F000000;
	fma.rn.f32 	%f9, %f8, %f3, 0fBF000000;
	cvt.rn.f32.u32 	%f10, %r16;
	add.f32 	%f11, %f10, 0f3F000000;
	fma.rn.f32 	%f12, %f11, %f6, 0fBF000000;
	cvt.rmi.f32.f32 	%f13, %f9;
	cvt.rzi.s32.f32 	%r17, %f13;
	add.s32 	%r18, %r5, -1;
	min.s32 	%r19, %r17, %r18;
	max.s32 	%r20, %r19, 0;
	cvt.rmi.f32.f32 	%f14, %f12;
	cvt.rzi.s32.f32 	%r21, %f14;
	add.s32 	%r22, %r4, -1;
	min.s32 	%r23, %r21, %r22;
	max.s32 	%r24, %r23, 0;
	add.s32 	%r25, %r20, 1;
	min.s32 	%r26, %r25, %r18;
	max.s32 	%r27, %r26, 0;
	add.s32 	%r28, %r24, 1;
	min.s32 	%r29, %r28, %r22;
	max.s32 	%r30, %r29, 0;
	sub.f32 	%f15, %f9, %f13;
	sub.f32 	%f16, %f12, %f14;
	mov.f32 	%f17, 0f3F800000;
	sub.f32 	%f18, %f17, %f15;
	sub.f32 	%f19, %f17, %f16;
	mul.f32 	%f20, %f19, %f18;
	mul.f32 	%f21, %f15, %f19;
	mul.f32 	%f22, %f16, %f18;
	mul.f32 	%f23, %f16, %f15;
	mul.lo.s32 	%r31, %r7, %r9;
	mul.lo.s32 	%r32, %r3, 3;
	mul.lo.s32 	%r33, %r32, %r4;
	mul.lo.s32 	%r34, %r33, %r5;
	cvt.s64.s32 	%rd5, %r34;
	add.s64 	%rd6, %rd4, %rd5;
	mul.lo.s32 	%r35, %r32, %r31;
	mul.lo.s32 	%r36, %r24, %r5;
	add.s32 	%r37, %r36, %r20;
	add.s32 	%r38, %r27, %r36;
	mul.lo.s32 	%r39, %r30, %r5;
	add.s32 	%r40, %r39, %r20;
	add.s32 	%r41, %r39, %r27;
	mad.lo.s32 	%r42, %r7, %r16, %r1;
	mul.lo.s32 	%r43, %r41, 3;
	mul.lo.s32 	%r44, %r40, 3;
	mul.lo.s32 	%r45, %r38, 3;
	mul.lo.s32 	%r46, %r37, 3;
	cvt.s64.s32 	%rd7, %r35;
	cvt.s64.s32 	%rd8, %r46;
	add.s64 	%rd9, %rd6, %rd8;
	ld.global.nc.u8 	%rs1, [%rd9];
	cvt.u16.u8 	%rs2, %rs1;
	cvt.rn.f32.u16 	%f24, %rs2;
	cvt.s64.s32 	%rd10, %r45;
	add.s64 	%rd11, %rd6, %rd10;
	ld.global.nc.u8 	%rs3, [%rd11];
	cvt.u16.u8 	%rs4, %rs3;
	cvt.rn.f32.u16 	%f25, %rs4;
	cvt.s64.s32 	%rd12, %r44;
	add.s64 	%rd13, %rd6, %rd12;
	ld.global.nc.u8 	%rs5, [%rd13];
	cvt.u16.u8 	%rs6, %rs5;
	cvt.rn.f32.u16 	%f26, %rs6;
	cvt.s64.s32 	%rd14, %r43;
	add.s64 	%rd15, %rd6, %rd14;
	ld.global.nc.u8 	%rs7, [%rd15];
	cvt.u16.u8 	%rs8, %rs7;
	cvt.rn.f32.u16 	%f27, %rs8;
	mul.f32 	%f28, %f21, %f25;
	fma.rn.f32 	%f29, %f20, %f24, %f28;
	fma.rn.f32 	%f30, %f22, %f26, %f29;
	fma.rn.f32 	%f31, %f23, %f27, %f30;
	div.rn.f32 	%f32, %f31, 0f437F0000;
	ld.const.f32 	%f33, [c_mean];
	sub.f32 	%f34, %f32, %f33;
	ld.const.f32 	%f35, [c_std];
	div.rn.f32 	%f36, %f34, %f35;
	cvt.s64.s32 	%rd16, %r42;
	add.s64 	%rd17, %rd16, %rd7;
	shl.b64 	%rd18, %rd17, 2;
	add.s64 	%rd19, %rd3, %rd18;
	st.global.f32 	[%rd19], %f36;
	ld.global.nc.u8 	%rs9, [%rd9+1];
	cvt.u16.u8 	%rs10, %rs9;
	cvt.rn.f32.u16 	%f37, %rs10;
	ld.global.nc.u8 	%rs11, [%rd11+1];
	cvt.u16.u8 	%rs12, %rs11;
	cvt.rn.f32.u16 	%f38, %rs12;
	ld.global.nc.u8 	%rs13, [%rd13+1];
	cvt.u16.u8 	%rs14, %rs13;
	cvt.rn.f32.u16 	%f39, %rs14;
	ld.global.nc.u8 	%rs15, [%rd15+1];
	cvt.u16.u8 	%rs16, %rs15;
	cvt.rn.f32.u16 	%f40, %rs16;
	mul.f32 	%f41, %f21, %f38;
	fma.rn.f32 	%f42, %f20, %f37, %f41;
	fma.rn.f32 	%f43, %f22, %f39, %f42;
	fma.rn.f32 	%f44, %f23, %f40, %f43;
	div.rn.f32 	%f45, %f44, 0f437F0000;
	ld.const.f32 	%f46, [c_mean+4];
	sub.f32 	%f47, %f45, %f46;
	ld.const.f32 	%f48, [c_std+4];
	div.rn.f32 	%f49, %f47, %f48;
	add.s32 	%r47, %r42, %r31;
	cvt.s64.s32 	%rd20, %r47;
	add.s64 	%rd21, %rd20, %rd7;
	shl.b64 	%rd22, %rd21, 2;
	add.s64 	%rd23, %rd3, %rd22;
	st.global.f32 	[%rd23], %f49;
	ld.global.nc.u8 	%rs17, [%rd9+2];
	cvt.u16.u8 	%rs18, %rs17;
	cvt.rn.f32.u16 	%f50, %rs18;
	ld.global.nc.u8 	%rs19, [%rd11+2];
	cvt.u16.u8 	%rs20, %rs19;
	cvt.rn.f32.u16 	%f51, %rs20;
	ld.global.nc.u8 	%rs21, [%rd13+2];
	cvt.u16.u8 	%rs22, %rs21;
	cvt.rn.f32.u16 	%f52, %rs22;
	ld.global.nc.u8 	%rs23, [%rd15+2];
	cvt.u16.u8 	%rs24, %rs23;
	cvt.rn.f32.u16 	%f53, %rs24;
	mul.f32 	%f54, %f21, %f51;
	fma.rn.f32 	%f55, %f20, %f50, %f54;
	fma.rn.f32 	%f56, %f22, %f52, %f55;
	fma.rn.f32 	%f57, %f23, %f53, %f56;
	div.rn.f32 	%f58, %f57, 0f437F0000;
	ld.const.f32 	%f59, [c_mean+8];
	sub.f32 	%f60, %f58, %f59;
	ld.const.f32 	%f61, [c_std+8];
	div.rn.f32 	%f62, %f60, %f61;
	add.s32 	%r48, %r47, %r31;
	cvt.s64.s32 	%rd24, %r48;
	add.s64 	%rd25, %rd24, %rd7;
	shl.b64 	%rd26, %rd25, 2;
	add.s64 	%rd27, %rd3, %rd26;
	st.global.f32 	[%rd27], %f62;
$L__BB0_2:
	ret;

}
	// .globl	_Z28fused_preprocess_fp16_kernelPKhP6__halfiiiii
.visible .entry _Z28fused_preprocess_fp16_kernelPKhP6__halfiiiii(
	.param .u64 .ptr .align 1 _Z28fused_preprocess_fp16_kernelPKhP6__halfiiiii_param_0,
	.param .u64 .ptr .align 1 _Z28fused_preprocess_fp16_kernelPKhP6__halfiiiii_param_1,
	.param .u32 _Z28fused_preprocess_fp16_kernelPKhP6__halfiiiii_param_2,
	.param .u32 _Z28fused_preprocess_fp16_kernelPKhP6__halfiiiii_param_3,
	.param .u32 _Z28fused_preprocess_fp16_kernelPKhP6__halfiiiii_param_4,
	.param .u32 _Z28fused_preprocess_fp16_kernelPKhP6__halfiiiii_param_5,
	.param .u32 _Z28fused_preprocess_fp16_kernelPKhP6__halfiiiii_param_6
)
{
	.reg .pred 	%p<6>;
	.reg .b16 	%rs<28>;
	.reg .b32 	%r<49>;
	.reg .b32 	%f<63>;
	.reg .b64 	%rd<29>;

	ld.param.u64 	%rd2, [_Z28fused_preprocess_fp16_kernelPKhP6__halfiiiii_param_1];
	ld.param.u32 	%r8, [_Z28fused_preprocess_fp16_kernelPKhP6__halfiiiii_param_2];
	ld.param.u32 	%r4, [_Z28fused_preprocess_fp16_kernelPKhP6__halfiiiii_param_3];
	ld.param.u32 	%r5, [_Z28fused_preprocess_fp16_kernelPKhP6__halfiiiii_param_4];
	ld.param.u32 	%r9, [_Z28fused_preprocess_fp16_kernelPKhP6__halfiiiii_param_5];
	ld.param.u32 	%r7, [_Z28fused_preprocess_fp16_kernelPKhP6__halfiiiii_param_6];
	mov.u32 	%r10, %ctaid.x;
	mov.u32 	%r11, %ntid.x;
	mov.u32 	%r12, %tid.x;
	mad.lo.s32 	%r1, %r10, %r11, %r12;
	mov.u32 	%r13, %ctaid.y;
	mov.u32 	%r14, %ntid.y;
	mov.u32 	%r15, %tid.y;
	mad.lo.s32 	%r16, %r13, %r14, %r15;
	mov.u32 	%r3, %ctaid.z;
	setp.ge.s32 	%p1, %r1, %r7;
	setp.ge.s32 	%p2, %r16, %r9;
	or.pred  	%p3, %p1, %p2;
	setp.ge.s32 	%p4, %r3, %r8;
	or.pred  	%p5, %p4, %p3;
	@%p5 bra 	$L__BB1_2;
	ld.param.u64 	%rd28, [_Z28fused_preprocess_fp16_kernelPKhP6__halfiiiii_param_0];
	cvta.to.global.u64 	%rd3, %rd2;
	cvta.to.global.u64 	%rd4, %rd28;
	cvt.rn.f32.s32 	%f4, %r5;
	cvt.rn.f32.s32 	%f5, %r7;
	div.rn.f32 	%f6, %f4, %f5;
	cvt.rn.f32.s32 	%f7, %r4;
	cvt.rn.f32.u32 	%f8, %r9;
	div.rn.f32 	%f9, %f7, %f8;
	cvt.rn.f32.s32 	%f10, %r1;
	add.f32 	%f11, %f10, 0f3F000000;
	fma.rn.f32 	%f12, %f11, %f6, 0fBF000000;
	cvt.rn.f32.u32 	%f13, %r16;
	add.f32 	%f14, %f13, 0f3F000000;
	fma.rn.f32 	%f15, %f14, %f9, 0fBF000000;
	cvt.rmi.f32.f32 	%f16, %f12;
	cvt.rzi.s32.f32 	%r17, %f16;
	add.s32 	%r18, %r5, -1;
	min.s32 	%r19, %r17, %r18;
	max.s32 	%r20, %r19, 0;
	cvt.rmi.f32.f32 	%f17, %f15;
	cvt.rzi.s32.f32 	%r21, %f17;
	add.s32 	%r22, %r4, -1;
	min.s32 	%r23, %r21, %r22;
	max.s32 	%r24, %r23, 0;
	add.s32 	%r25, %r20, 1;
	min.s32 	%r26, %r25, %r18;
	max.s32 	%r27, %r26, 0;
	add.s32 	%r28, %r24, 1;
	min.s32 	%r29, %r28, %r22;
	max.s32 	%r30, %r29, 0;
	sub.f32 	%f18, %f12, %f16;
	sub.f32 	%f19, %f15, %f17;
	mov.f32 	%f20, 0f3F800000;
	sub.f32 	%f21, %f20, %f18;
	sub.f32 	%f22, %f20, %f19;
	mul.f32 	%f23, %f22, %f21;
	mul.f32 	%f24, %f18, %f22;
	mul.f32 	%f25, %f19, %f21;
	mul.f32 	%f26, %f19, %f18;
	mul.lo.s32 	%r31, %r7, %r9;
	mul.lo.s32 	%r32, %r3, 3;
	mul.lo.s32 	%r33, %r32, %r4;
	mul.lo.s32 	%r34, %r33, %r5;
	cvt.s64.s32 	%rd5, %r34;
	add.s64 	%rd6, %rd4, %rd5;
	mul.lo.s32 	%r35, %r32, %r31;
	mul.lo.s32 	%r36, %r24, %r5;
	add.s32 	%r37, %r36, %r20;
	add.s32 	%r38, %r27, %r36;
	mul.lo.s32 	%r39, %r30, %r5;
	add.s32 	%r40, %r39, %r20;
	add.s32 	%r41, %r39, %r27;
	mad.lo.s32 	%r42, %r7, %r16, %r1;
	mul.lo.s32 	%r43, %r41, 3;
	mul.lo.s32 	%r44, %r40, 3;
	mul.lo.s32 	%r45, %r38, 3;
	mul.lo.s32 	%r46, %r37, 3;
	cvt.s64.s32 	%rd7, %r35;
	cvt.s64.s32 	%rd8, %r46;
	add.s64 	%rd9, %rd6, %rd8;
	ld.global.nc.u8 	%rs4, [%rd9];
	cvt.u16.u8 	%rs5, %rs4;
	cvt.rn.f32.u16 	%f27, %rs5;
	cvt.s64.s32 	%rd10, %r45;
	add.s64 	%rd11, %rd6, %rd10;
	ld.global.nc.u8 	%rs6, [%rd11];
	cvt.u16.u8 	%rs7, %rs6;
	cvt.rn.f32.u16 	%f28, %rs7;
	cvt.s64.s32 	%rd12, %r44;
	add.s64 	%rd13, %rd6, %rd12;
	ld.global.nc.u8 	%rs8, [%rd13];
	cvt.u16.u8 	%rs9, %rs8;
	cvt.rn.f32.u16 	%f29, %rs9;
	cvt.s64.s32 	%rd14, %r43;
	add.s64 	%rd15, %rd6, %rd14;
	ld.global.nc.u8 	%rs10, [%rd15];
	cvt.u16.u8 	%rs11, %rs10;
	cvt.rn.f32.u16 	%f30, %rs11;
	mul.f32 	%f31, %f24, %f28;
	fma.rn.f32 	%f32, %f23, %f27, %f31;
	fma.rn.f32 	%f33, %f25, %f29, %f32;
	fma.rn.f32 	%f34, %f26, %f30, %f33;
	div.rn.f32 	%f35, %f34, 0f437F0000;
	ld.const.f32 	%f36, [c_mean];
	sub.f32 	%f37, %f35, %f36;
	ld.const.f32 	%f38, [c_std];
	div.rn.f32 	%f1, %f37, %f38;
	// begin inline asm
	{  cvt.rn.f16.f32 %rs1, %f1;}

	// end inline asm
	cvt.s64.s32 	%rd16, %r42;
	add.s64 	%rd17, %rd16, %rd7;
	shl.b64 	%rd18, %rd17, 1;
	add.s64 	%rd19, %rd3, %rd18;
	st.global.u16 	[%rd19], %rs1;
	ld.global.nc.u8 	%rs12, [%rd9+1];
	cvt.u16.u8 	%rs13, %rs12;
	cvt.rn.f32.u16 	%f39, %rs13;
	ld.global.nc.u8 	%rs14, [%rd11+1];
	cvt.u16.u8 	%rs15, %rs14;
	cvt.rn.f32.u16 	%f40, %rs15;
	ld.global.nc.u8 	%rs16, [%rd13+1];
	cvt.u16.u8 	%rs17, %rs16;
	cvt.rn.f32.u16 	%f41, %rs17;
	ld.global.nc.u8 	%rs18, [%rd15+1];
	cvt.u16.u8 	%rs19, %rs18;
	cvt.rn.f32.u16 	%f42, %rs19;
	mul.f32 	%f43, %f24, %f40;
	fma.rn.f32 	%f44, %f23, %f39, %f43;
	fma.rn.f32 	%f45, %f25, %f41, %f44;
	fma.rn.f32 	%f46, %f26, %f42, %f45;
	div.rn.f32 	%f47, %f46, 0f437F0000;
	ld.const.f32 	%f48, [c_mean+4];
	sub.f32 	%f49, %f47, %f48;
	ld.const.f32 	%f50, [c_std+4];
	div.rn.f32 	%f2, %f49, %f50;
	// begin inline asm
	{  cvt.rn.f16.f32 %rs2, %f2;}

	// end inline asm
	add.s32 	%r47, %r42, %r31;
	cvt.s64.s32 	%rd20, %r47;
	add.s64 	%rd21, %rd20, %rd7;
	shl.b64 	%rd22, %rd21, 1;
	add.s64 	%rd23, %rd3, %rd22;
	st.global.u16 	[%rd23], %rs2;
	ld.global.nc.u8 	%rs20, [%rd9+2];
	cvt.u16.u8 	%rs21, %rs20;
	cvt.rn.f32.u16 	%f51, %rs21;
	ld.global.nc.u8 	%rs22, [%rd11+2];
	cvt.u16.u8 	%rs23, %rs22;
	cvt.rn.f32.u16 	%f52, %rs23;
	ld.global.nc.u8 	%rs24, [%rd13+2];
	cvt.u16.u8 	%rs25, %rs24;
	cvt.rn.f32.u16 	%f53, %rs25;
	ld.global.nc.u8 	%rs26, [%rd15+2];
	cvt.u16.u8 	%rs27, %rs26;
	cvt.rn.f32.u16 	%f54, %rs27;
	mul.f32 	%f55, %f24, %f52;
	fma.rn.f32 	%f56, %f23, %f51, %f55;
	fma.rn.f32 	%f57, %f25, %f53, %f56;
	fma.rn.f32 	%f58, %f26, %f54, %f57;
	div.rn.f32 	%f59, %f58, 0f437F0000;
	ld.const.f32 	%f60, [c_mean+8];
	sub.f32 	%f61, %f59, %f60;
	ld.const.f32 	%f62, [c_std+8];
	div.rn.f32 	%f3, %f61, %f62;
	// begin inline asm
	{  cvt.rn.f16.f32 %rs3, %f3;}

	// end inline asm
	add.s32 	%r48, %r47, %r31;
	cvt.s64.s32 	%rd24, %r48;
	add.s64 	%rd25, %rd24, %rd7;
	shl.b64 	%rd26, %rd25, 1;
	add.s64 	%rd27, %rd3, %rd26;
	st.global.u16 	[%rd27], %rs3;
$L__BB1_2:
	ret;

}
	// .globl	_Z22fused_letterbox_kernelPKhPfiiiiifiif
.visible .entry _Z22fused_letterbox_kernelPKhPfiiiiifiif(
	.param .u64 .ptr .align 1 _Z22fused_letterbox_kernelPKhPfiiiiifiif_param_0,
	.param .u64 .ptr .align 1 _Z22fused_letterbox_kernelPKhPfiiiiifiif_param_1,
	.param .u32 _Z22fused_letterbox_kernelPKhPfiiiiifiif_param_2,
	.param .u32 _Z22fused_letterbox_kernelPKhPfiiiiifiif_param_3,
	.param .u32 _Z22fused_letterbox_kernelPKhPfiiiiifiif_param_4,
	.param .u32 _Z22fused_letterbox_kernelPKhPfiiiiifiif_param_5,
	.param .u32 _Z22fused_letterbox_kernelPKhPfiiiiifiif_param_6,
	.param .f32 _Z22fused_letterbox_kernelPKhPfiiiiifiif_param_7,
	.param .u32 _Z22fused_letterbox_kernelPKhPfiiiiifiif_param_8,
	.param .u32 _Z22fused_letterbox_kernelPKhPfiiiiifiif_param_9,
	.param .f32 _Z22fused_letterbox_kernelPKhPfiiiiifiif_param_10
)
{
	.reg .pred 	%p<13>;
	.reg .b16 	%rs<25>;
	.reg .b32 	%r<58>;
	.reg .b32 	%f<49>;
	.reg .b64 	%rd<27>;

	ld.param.u64 	%rd2, [_Z22fused_letterbox_kernelPKhPfiiiiifiif_param_0];
	ld.param.u64 	%rd3, [_Z22fused_letterbox_kernelPKhPfiiiiifiif_param_1];
	ld.param.u32 	%r12, [_Z22fused_letterbox_kernelPKhPfiiiiifiif_param_2];
	ld.param.u32 	%r6, [_Z22fused_letterbox_kernelPKhPfiiiiifiif_param_3];
	ld.param.u32 	%r7, [_Z22fused_letterbox_kernelPKhPfiiiiifiif_param_4];
	ld.param.u32 	%r13, [_Z22fused_letterbox_kernelPKhPfiiiiifiif_param_5];
	ld.param.u32 	%r9, [_Z22fused_letterbox_kernelPKhPfiiiiifiif_param_6];
	ld.param.f32 	%f1, [_Z22fused_letterbox_kernelPKhPfiiiiifiif_param_7];
	ld.param.u32 	%r10, [_Z22fused_letterbox_kernelPKhPfiiiiifiif_param_8];
	ld.param.u32 	%r11, [_Z22fused_letterbox_kernelPKhPfiiiiifiif_param_9];
	ld.param.f32 	%f2, [_Z22fused_letterbox_kernelPKhPfiiiiifiif_param_10];
	mov.u32 	%r14, %ctaid.x;
	mov.u32 	%r15, %ntid.x;
	mov.u32 	%r16, %tid.x;
	mad.lo.s32 	%r1, %r14, %r15, %r16;
	mov.u32 	%r17, %ctaid.y;
	mov.u32 	%r18, %ntid.y;
	mov.u32 	%r19, %tid.y;
	mad.lo.s32 	%r20, %r17, %r18, %r19;
	mov.u32 	%r3, %ctaid.z;
	setp.ge.s32 	%p1, %r1, %r9;
	setp.ge.s32 	%p2, %r20, %r13;
	or.pred  	%p3, %p1, %p2;
	setp.ge.s32 	%p4, %r3, %r12;
	or.pred  	%p5, %p4, %p3;
	@%p5 bra 	$L__BB2_4;
	cvta.to.global.u64 	%rd4, %rd3;
	mul.lo.s32 	%r4, %r9, %r13;
	mul.lo.s32 	%r5, %r3, 3;
	mul.lo.s32 	%r21, %r5, %r4;
	mul.wide.s32 	%rd5, %r21, 4;
	add.s64 	%rd1, %rd4, %rd5;
	cvt.rn.f32.s32 	%f3, %r6;
	mul.f32 	%f4, %f1, %f3;
	cvt.rzi.s32.f32 	%r22, %f4;
	cvt.rn.f32.s32 	%f5, %r7;
	mul.f32 	%f6, %f1, %f5;
	cvt.rzi.s32.f32 	%r24, %f6;
	setp.ge.s32 	%p6, %r20, %r10;
	add.s32 	%r26, %r22, %r10;
	setp.lt.s32 	%p7, %r20, %r26;
	setp.ge.s32 	%p8, %r1, %r11;
	and.pred  	%p9, %p6, %p8;
	and.pred  	%p10, %p9, %p7;
	add.s32 	%r27, %r11, %r24;
	setp.lt.s32 	%p11, %r1, %r27;
	and.pred  	%p12, %p10, %p11;
	@%p12 bra 	$L__BB2_3;
	mad.lo.s32 	%r57, %r9, %r20, %r1;
	mul.wide.s32 	%rd22, %r57, 4;
	add.s64 	%rd23, %rd1, %rd22;
	st.global.f32 	[%rd23], %f2;
	mul.wide.s32 	%rd24, %r4, 4;
	add.s64 	%rd25, %rd23, %rd24;
	st.global.f32 	[%rd25], %f2;
	add.s64 	%rd26, %rd25, %rd24;
	st.global.f32 	[%rd26], %f2;
	bra.uni 	$L__BB2_4;
$L__BB2_3:
	sub.s32 	%r28, %r1, %r11;
	cvt.rn.f32.s32 	%f7, %r28;
	div.rn.f32 	%f8, %f7, %f1;
	sub.s32 	%r29, %r20, %r10;
	cvt.rn.f32.s32 	%f9, %r29;
	div.rn.f32 	%f10, %f9, %f1;
	cvt.rmi.f32.f32 	%f11, %f8;
	cvt.rzi.s32.f32 	%r30, %f11;
	add.s32 	%r31, %r7, -1;
	min.s32 	%r32, %r30, %r31;
	max.s32 	%r33, %r32, 0;
	cvt.rmi.f32.f32 	%f12, %f10;
	cvt.rzi.s32.f32 	%r34, %f12;
	add.s32 	%r35, %r6, -1;
	min.s32 	%r36, %r34, %r35;
	max.s32 	%r37, %r36, 0;
	add.s32 	%r38, %r33, 1;
	min.s32 	%r39, %r38, %r31;
	max.s32 	%r40, %r39, 0;
	add.s32 	%r41, %r37, 1;
	min.s32 	%r42, %r41, %r35;
	max.s32 	%r43, %r42, 0;
	sub.f32 	%f13, %f8, %f11;
	sub.f32 	%f14, %f10, %f12;
	mov.f32 	%f15, 0f3F800000;
	sub.f32 	%f16, %f15, %f13;
	sub.f32 	%f17, %f15, %f14;
	mul.f32 	%f18, %f17, %f16;
	mul.f32 	%f19, %f13, %f17;
	mul.f32 	%f20, %f14, %f16;
	mul.f32 	%f21, %f14, %f13;
	mul.lo.s32 	%r44, %r5, %r6;
	mul.lo.s32 	%r45, %r44, %r7;
	cvt.s64.s32 	%rd6, %r45;
	cvta.to.global.u64 	%rd7, %rd2;
	add.s64 	%rd8, %rd7, %rd6;
	mul.lo.s32 	%r46, %r37, %r7;
	add.s32 	%r47, %r46, %r33;
	add.s32 	%r48, %r40, %r46;
	mul.lo.s32 	%r49, %r43, %r7;
	add.s32 	%r50, %r49, %r33;
	add.s32 	%r51, %r49, %r40;
	mad.lo.s32 	%r52, %r9, %r20, %r1;
	mul.lo.s32 	%r53, %r51, 3;
	mul.lo.s32 	%r54, %r50, 3;
	mul.lo.s32 	%r55, %r48, 3;
	mul.lo.s32 	%r56, %r47, 3;
	cvt.s64.s32 	%rd9, %r56;
	add.s64 	%rd10, %rd8, %rd9;
	ld.global.nc.u8 	%rs1, [%rd10];
	cvt.u16.u8 	%rs2, %rs1;
	cvt.rn.f32.u16 	%f22, %rs2;
	cvt.s64.s32 	%rd11, %r55;
	add.s64 	%rd12, %rd8, %rd11;
	ld.global.nc.u8 	%rs3, [%rd12];
	cvt.u16.u8 	%rs4, %rs3;
	cvt.rn.f32.u16 	%f23, %rs4;
	cvt.s64.s32 	%rd13, %r54;
	add.s64 	%rd14, %rd8, %rd13;
	ld.global.nc.u8 	%rs5, [%rd14];
	cvt.u16.u8 	%rs6, %rs5;
	cvt.rn.f32.u16 	%f24, %rs6;
	cvt.s64.s32 	%rd15, %r53;
	add.s64 	%rd16, %rd8, %rd15;
	ld.global.nc.u8 	%rs7, [%rd16];
	cvt.u16.u8 	%rs8, %rs7;
	cvt.rn.f32.u16 	%f25, %rs8;
	mul.f32 	%f26, %f19, %f23;
	fma.rn.f32 	%f27, %f18, %f22, %f26;
	fma.rn.f32 	%f28, %f20, %f24, %f27;
	fma.rn.f32 	%f29, %f21, %f25, %f28;
	div.rn.f32 	%f30, %f29, 0f437F0000;
	mul.wide.s32 	%rd17, %r52, 4;
	add.s64 	%rd18, %rd1, %rd17;
	st.global.f32 	[%rd18], %f30;
	ld.global.nc.u8 	%rs9, [%rd10+1];
	cvt.u16.u8 	%rs10, %rs9;
	cvt.rn.f32.u16 	%f31, %rs10;
	ld.global.nc.u8 	%rs11, [%rd12+1];
	cvt.u16.u8 	%rs12, %rs11;
	cvt.rn.f32.u16 	%f32, %rs12;
	ld.global.nc.u8 	%rs13, [%rd14+1];
	cvt.u16.u8 	%rs14, %rs13;
	cvt.rn.f32.u16 	%f33, %rs14;
	ld.global.nc.u8 	%rs15, [%rd16+1];
	cvt.u16.u8 	%rs16, %rs15;
	cvt.rn.f32.u16 	%f34, %rs16;
	mul.f32 	%f35, %f19, %f32;
	fma.rn.f32 	%f36, %f18, %f31, %f35;
	fma.rn.f32 	%f37, %f20, %f33, %f36;
	fma.rn.f32 	%f38, %f21, %f34, %f37;
	div.rn.f32 	%f39, %f38, 0f437F0000;
	mul.wide.s32 	%rd19, %r4, 4;
	add.s64 	%rd20, %rd18, %rd19;
	st.global.f32 	[%rd20], %f39;
	ld.global.nc.u8 	%rs17, [%rd10+2];
	cvt.u16.u8 	%rs18, %rs17;
	cvt.rn.f32.u16 	%f40, %rs18;
	ld.global.nc.u8 	%rs19, [%rd12+2];
	cvt.u16.u8 	%rs20, %rs19;
	cvt.rn.f32.u16 	%f41, %rs20;
	ld.global.nc.u8 	%rs21, [%rd14+2];
	cvt.u16.u8 	%rs22, %rs21;
	cvt.rn.f32.u16 	%f42, %rs22;
	ld.global.nc.u8 	%rs23, [%rd16+2];
	cvt.u16.u8 	%rs24, %rs23;
	cvt.rn.f32.u16 	%f43, %rs24;
	mul.f32 	%f44, %f19, %f41;
	fma.rn.f32 	%f45, %f18, %f40, %f44;
	fma.rn.f32 	%f46, %f20, %f42, %f45;
	fma.rn.f32 	%f47, %f21, %f43, %f46;
	div.rn.f32 	%f48, %f47, 0f437F0000;
	add.s64 	%rd21, %rd20, %rd19;
	st.global.f32 	[%rd21], %f48;
$L__BB2_4:
	ret;

}


// ===== COMPILED SASS (sm_100) =====

	.target	sm_100

	.elftype	@"ET_EXEC"


//--------------------- .note.nv.tkinfo           --------------------------
	.section	.note.nv.tkinfo,"",@"SHT_NOTE"
	.sectionflags	@"SHF_NOTE_NV_TKINFO"
	.tkinfo
        /*0018*/ 	.word	0x00000002
        /*0030*/ 	.string	""
        /*0030*/ 	.string	"ptxas"
        /*0030*/ 	.string	"Cuda compilation tools, release 13.0, V13.0.88"
        /*0030*/ 	.string	"Build cuda_13.0.r13.0/compiler.36424714_0"
        /*0030*/ 	.string	"-arch sm_100 -m 64 "



//--------------------- .note.nv.cuinfo           --------------------------
	.section	.note.nv.cuinfo,"",@"SHT_NOTE"
	.sectionflags	@"SHF_NOTE_NV_CUINFO"
        /*0018*/ 	.short	0x0002
        /*001a*/ 	.short	0x0064
        /*001c*/ 	.short	0x0082
	.zero		2


//--------------------- .nv.info                  --------------------------
	.section	.nv.info,"",@"SHT_CUDA_INFO"
	.align	4


	//----- nvinfo : EIATTR_REGCOUNT
	.align		4
        /*0000*/ 	.byte	0x04, 0x2f
        /*0002*/ 	.short	(.L_3 - .L_2)
	.align		4
.L_2:
        /*0004*/ 	.word	index@(_Z23fused_preprocess_kernelPKhPfiiiii)
        /*0008*/ 	.word	0x0000001e


	//----- nvinfo : EIATTR_FRAME_SIZE
	.align		4
.L_3:
        /*000c*/ 	.byte	0x04, 0x11
        /*000e*/ 	.short	(.L_5 - .L_4)
	.align		4
.L_4:
        /*0010*/ 	.word	index@($__internal_2_$__cuda_sm3x_div_rn_noftz_f32_slowpath)
        /*0014*/ 	.word	0x00000000


	//----- nvinfo : EIATTR_FRAME_SIZE
	.align		4
.L_5:
        /*0018*/ 	.byte	0x04, 0x11
        /*001a*/ 	.short	(.L_7 - .L_6)
	.align		4
.L_6:
        /*001c*/ 	.word	index@(_Z23fused_preprocess_kernelPKhPfiiiii)
        /*0020*/ 	.word	0x00000000


	//----- nvinfo : EIATTR_REGCOUNT
	.align		4
.L_7:
        /*0024*/ 	.byte	0x04, 0x2f
        /*0026*/ 	.short	(.L_9 - .L_8)
	.align		4
.L_8:
        /*0028*/ 	.word	index@(_Z28fused_preprocess_fp16_kernelPKhP6__halfiiiii)
        /*002c*/ 	.word	0x0000001d


	//----- nvinfo : EIATTR_FRAME_SIZE
	.align		4
.L_9:
        /*0030*/ 	.byte	0x04, 0x11
        /*0032*/ 	.short	(.L_11 - .L_10)
	.align		4
.L_10:
        /*0034*/ 	.word	index@($__internal_1_$__cuda_sm3x_div_rn_noftz_f32_slowpath)
        /*0038*/ 	.word	0x00000000


	//----- nvinfo : EIATTR_FRAME_SIZE
	.align		4
.L_11:
        /*003c*/ 	.byte	0x04, 0x11
        /*003e*/ 	.short	(.L_13 - .L_12)
	.align		4
.L_12:
        /*0040*/ 	.word	index@(_Z28fused_preprocess_fp16_kernelPKhP6__halfiiiii)
        /*0044*/ 	.word	0x00000000


	//----- nvinfo : EIATTR_REGCOUNT
	.align		4
.L_13:
        /*0048*/ 	.byte	0x04, 0x2f
        /*004a*/ 	.short	(.L_15 - .L_14)
	.align		4
.L_14:
        /*004c*/ 	.word	index@(_Z22fused_letterbox_kernelPKhPfiiiiifiif)
        /*0050*/ 	.word	0x0000001f


	//----- nvinfo : EIATTR_FRAME_SIZE
	.align		4
.L_15:
        /*0054*/ 	.byte	0x04, 0x11
        /*0056*/ 	.short	(.L_17 - .L_16)
	.align		4
.L_16:
        /*0058*/ 	.word	index@($__internal_0_$__cuda_sm3x_div_rn_noftz_f32_slowpath)
        /*005c*/ 	.word	0x00000000


	//----- nvinfo : EIATTR_FRAME_SIZE
	.align		4
.L_17:
        /*0060*/ 	.byte	0x04, 0x11
        /*0062*/ 	.short	(.L_19 - .L_18)
	.align		4
.L_18:
        /*0064*/ 	.word	index@(_Z22fused_letterbox_kernelPKhPfiiiiifiif)
        /*0068*/ 	.word	0x00000000


	//----- nvinfo : EIATTR_MIN_STACK_SIZE
	.align		4
.L_19:
        /*006c*/ 	.byte	0x04, 0x12
        /*006e*/ 	.short	(.L_21 - .L_20)
	.align		4
.L_20:
        /*0070*/ 	.word	index@(_Z22fused_letterbox_kernelPKhPfiiiiifiif)
        /*0074*/ 	.word	0x00000000


	//----- nvinfo : EIATTR_MIN_STACK_SIZE
	.align		4
.L_21:
        /*0078*/ 	.byte	0x04, 0x12
        /*007a*/ 	.short	(.L_23 - .L_22)
	.align		4
.L_22:
        /*007c*/ 	.word	index@(_Z28fused_preprocess_fp16_kernelPKhP6__halfiiiii)
        /*0080*/ 	.word	0x00000000


	//----- nvinfo : EIATTR_MIN_STACK_SIZE
	.align		4
.L_23:
        /*0084*/ 	.byte	0x04, 0x12
        /*0086*/ 	.short	(.L_25 - .L_24)
	.align		4
.L_24:
        /*0088*/ 	.word	index@(_Z23fused_preprocess_kernelPKhPfiiiii)
        /*008c*/ 	.word	0x00000000
.L_25:


//--------------------- .nv.compat                --------------------------
	.section	.nv.compat,"",@"SHT_CUDA_COMPAT_INFO"
	.align	4
        /*0000*/ 	.byte	0x02, 0x09, 0x00, 0x00, 0x02, 0x02, 0x01, 0x00, 0x02, 0x05, 0x05, 0x00, 0x03, 0x07, 0x01, 0x01
        /*0010*/ 	.byte	0x02, 0x03, 0x00, 0x00, 0x02, 0x06, 0x01, 0x00, 0x04, 0x0b, 0x08, 0x00, 0x01, 0x00, 0x00, 0x00
        /*0020*/ 	.byte	0x00, 0x00, 0x00, 0x00


//--------------------- .nv.info._Z22fused_letterbox_kernelPKhPfiiiiifiif --------------------------
	.section	.nv.info._Z22fused_letterbox_kernelPKhPfiiiiifiif,"",@"SHT_CUDA_INFO"
	.sectionflags	@""
	.align	4


	//----- nvinfo : EIATTR_CUDA_API_VERSION
	.align		4
        /*0000*/ 	.byte	0x04, 0x37
        /*0002*/ 	.short	(.L_27 - .L_26)
.L_26:
        /*0004*/ 	.word	0x00000082


	//----- nvinfo : EIATTR_KPARAM_INFO
	.align		4
.L_27:
        /*0008*/ 	.byte	0x04, 0x17
        /*000a*/ 	.short	(.L_29 - .L_28)
.L_28:
        /*000c*/ 	.word	0x00000000
        /*0010*/ 	.short	0x000a
        /*0012*/ 	.short	0x0030
        /*0014*/ 	.byte	0x00, 0xf0, 0x11, 0x00


	//----- nvinfo : EIATTR_KPARAM_INFO
	.align		4
.L_29:
        /*0018*/ 	.byte	0x04, 0x17
        /*001a*/ 	.short	(.L_31 - .L_30)
.L_30:
        /*001c*/ 	.word	0x00000000
        /*0020*/ 	.short	0x0009
        /*0022*/ 	.short	0x002c
        /*0024*/ 	.byte	0x00, 0xf0, 0x11, 0x00


	//----- nvinfo : EIATTR_KPARAM_INFO
	.align		4
.L_31:
        /*0028*/ 	.byte	0x04, 0x17
        /*002a*/ 	.short	(.L_33 - .L_32)
.L_32:
        /*002c*/ 	.word	0x00000000
        /*0030*/ 	.short	0x0008
        /*0032*/ 	.short	0x0028
        /*0034*/ 	.byte	0x00, 0xf0, 0x11, 0x00


	//----- nvinfo : EIATTR_KPARAM_INFO
	.align		4
.L_33:
        /*0038*/ 	.byte	0x04, 0x17
        /*003a*/ 	.short	(.L_35 - .L_34)
.L_34:
        /*003c*/ 	.word	0x00000000
        /*0040*/ 	.short	0x0007
        /*0042*/ 	.short	0x0024
        /*0044*/ 	.byte	0x00, 0xf0, 0x11, 0x00


	//----- nvinfo : EIATTR_KPARAM_INFO
	.align		4
.L_35:
        /*0048*/ 	.byte	0x04, 0x17
        /*004a*/ 	.short	(.L_37 - .L_36)
.L_36:
        /*004c*/ 	.word	0x00000000
        /*0050*/ 	.short	0x0006
        /*0052*/ 	.short	0x0020
        /*0054*/ 	.byte	0x00, 0xf0, 0x11, 0x00


	//----- nvinfo : EIATTR_KPARAM_INFO
	.align		4
.L_37:
        /*0058*/ 	.byte	0x04, 0x17
        /*005a*/ 	.short	(.L_39 - .L_38)
.L_38:
        /*005c*/ 	.word	0x00000000
        /*0060*/ 	.short	0x0005
        /*0062*/ 	.short	0x001c
        /*0064*/ 	.byte	0x00, 0xf0, 0x11, 0x00


	//----- nvinfo : EIATTR_KPARAM_INFO
	.align		4
.L_39:
        /*0068*/ 	.byte	0x04, 0x17
        /*006a*/ 	.short	(.L_41 - .L_40)
.L_40:
        /*006c*/ 	.word	0x00000000
        /*0070*/ 	.short	0x0004
        /*0072*/ 	.short	0x0018
        /*0074*/ 	.byte	0x00, 0xf0, 0x11, 0x00


	//----- nvinfo : EIATTR_KPARAM_INFO
	.align		4
.L_41:
        /*0078*/ 	.byte	0x04, 0x17
        /*007a*/ 	.short	(.L_43 - .L_42)
.L_42:
        /*007c*/ 	.word	0x00000000
        /*0080*/ 	.short	0x0003
        /*0082*/ 	.short	0x0014
        /*0084*/ 	.byte	0x00, 0xf0, 0x11, 0x00


	//----- nvinfo : EIATTR_KPARAM_INFO
	.align		4
.L_43:
        /*0088*/ 	.byte	0x04, 0x17
        /*008a*/ 	.short	(.L_45 - .L_44)
.L_44:
        /*008c*/ 	.word	0x00000000
        /*0090*/ 	.short	0x0002
        /*0092*/ 	.short	0x0010
        /*0094*/ 	.byte	0x00, 0xf0, 0x11, 0x00


	//----- nvinfo : EIATTR_KPARAM_INFO
	.align		4
.L_45:
        /*0098*/ 	.byte	0x04, 0x17
        /*009a*/ 	.short	(.L_47 - .L_46)
.L_46:
        /*009c*/ 	.word	0x00000000
        /*00a0*/ 	.short	0x0001
        /*00a2*/ 	.short	0x0008
        /*00a4*/ 	.byte	0x00, 0xf5, 0x21, 0x00


	//----- nvinfo : EIATTR_KPARAM_INFO
	.align		4
.L_47:
        /*00a8*/ 	.byte	0x04, 0x17
        /*00aa*/ 	.short	(.L_49 - .L_48)
.L_48:
        /*00ac*/ 	.word	0x00000000
        /*00b0*/ 	.short	0x0000
        /*00b2*/ 	.short	0x0000
        /*00b4*/ 	.byte	0x00, 0xf5, 0x21, 0x00


	//----- nvinfo : EIATTR_SPARSE_MMA_MASK
	.align		4
.L_49:
        /*00b8*/ 	.byte	0x03, 0x50
        /*00ba*/ 	.short	0x0000


	//----- nvinfo : EIATTR_MAXREG_COUNT
	.align		4
        /*00bc*/ 	.byte	0x03, 0x1b
        /*00be*/ 	.short	0x00ff


	//----- nvinfo : EIATTR_MERCURY_ISA_VERSION
	.align		4
        /*00c0*/ 	.byte	0x03, 0x5f
        /*00c2*/ 	.short	0x0101


	//----- nvinfo : EIATTR_VRC_CTA_INIT_COUNT
	.align		4
        /*00c4*/ 	.byte	0x02, 0x4a
	.zero		1
	.zero		1


	//----- nvinfo : EIATTR_EXIT_INSTR_OFFSETS
	.align		4
        /*00c8*/ 	.byte	0x04, 0x1c
        /*00ca*/ 	.short	(.L_51 - .L_50)


	//   ....[0]....
.L_50:
        /*00cc*/ 	.word	0x00000100


	//   ....[1]....
        /*00d0*/ 	.word	0x00000300


	//   ....[2]....
        /*00d4*/ 	.word	0x00000d90


	//----- nvinfo : EIATTR_CRS_STACK_SIZE
	.align		4
.L_51:
        /*00d8*/ 	.byte	0x04, 0x1e
        /*00da*/ 	.short	(.L_53 - .L_52)
.L_52:
        /*00dc*/ 	.word	0x00000000


	//----- nvinfo : EIATTR_CBANK_PARAM_SIZE
	.align		4
.L_53:
        /*00e0*/ 	.byte	0x03, 0x19
        /*00e2*/ 	.short	0x0034


	//----- nvinfo : EIATTR_PARAM_CBANK
	.align		4
        /*00e4*/ 	.byte	0x04, 0x0a
        /*00e6*/ 	.short	(.L_55 - .L_54)
	.align		4
.L_54:
        /*00e8*/ 	.word	index@(.nv.constant0._Z22fused_letterbox_kernelPKhPfiiiiifiif)
        /*00ec*/ 	.short	0x0380
        /*00ee*/ 	.short	0x0034


	//----- nvinfo : EIATTR_SW_WAR
	.align		4
.L_55:
        /*00f0*/ 	.byte	0x04, 0x36
        /*00f2*/ 	.short	(.L_57 - .L_56)
.L_56:
        /*00f4*/ 	.word	0x00000008
.L_57:


//--------------------- .nv.info._Z28fused_preprocess_fp16_kernelPKhP6__halfiiiii --------------------------
	.section	.nv.info._Z28fused_preprocess_fp16_kernelPKhP6__halfiiiii,"",@"SHT_CUDA_INFO"
	.sectionflags	@""
	.align	4


	//----- nvinfo : EIATTR_CUDA_API_VERSION
	.align		4
        /*0000*/ 	.byte	0x04, 0x37
        /*0002*/ 	.short	(.L_59 - .L_58)
.L_58:
        /*0004*/ 	.word	0x00000082


	//----- nvinfo : EIATTR_KPARAM_INFO
	.align		4
.L_59:
        /*0008*/ 	.byte	0x04, 0x17
        /*000a*/ 	.short	(.L_61 - .L_60)
.L_60:
        /*000c*/ 	.word	0x00000000
        /*0010*/ 	.short	0x0006
        /*0012*/ 	.short	0x0020
        /*0014*/ 	.byte	0x00, 0xf0, 0x11, 0x00


	//----- nvinfo : EIATTR_KPARAM_INFO
	.align		4
.L_61:
        /*0018*/ 	.byte	0x04, 0x17
        /*001a*/ 	.short	(.L_63 - .L_62)
.L_62:
        /*001c*/ 	.word	0x00000000
        /*0020*/ 	.short	0x0005
        /*0022*/ 	.short	0x001c
        /*0024*/ 	.byte	0x00, 0xf0, 0x11, 0x00


	//----- nvinfo : EIATTR_KPARAM_INFO
	.align		4
.L_63:
        /*0028*/ 	.byte	0x04, 0x17
        /*002a*/ 	.short	(.L_65 - .L_64)
.L_64:
        /*002c*/ 	.word	0x00000000
        /*0030*/ 	.short	0x0004
        /*0032*/ 	.short	0x0018
        /*0034*/ 	.byte	0x00, 0xf0, 0x11, 0x00


	//----- nvinfo : EIATTR_KPARAM_INFO
	.align		4
.L_65:
        /*0038*/ 	.byte	0x04, 0x17
        /*003a*/ 	.short	(.L_67 - .L_66)
.L_66:
        /*003c*/ 	.word	0x00000000
        /*0040*/ 	.short	0x0003
        /*0042*/ 	.short	0x0014
        /*0044*/ 	.byte	0x00, 0xf0, 0x11, 0x00


	//----- nvinfo : EIATTR_KPARAM_INFO
	.align		4
.L_67:
        /*0048*/ 	.byte	0x04, 0x17
        /*004a*/ 	.short	(.L_69 - .L_68)
.L_68:
        /*004c*/ 	.word	0x00000000
        /*0050*/ 	.short	0x0002
        /*0052*/ 	.short	0x0010
        /*0054*/ 	.byte	0x00, 0xf0, 0x11, 0x00


	//----- nvinfo : EIATTR_KPARAM_INFO
	.align		4
.L_69:
        /*0058*/ 	.byte	0x04, 0x17
        /*005a*/ 	.short	(.L_71 - .L_70)
.L_70:
        /*005c*/ 	.word	0x00000000
        /*0060*/ 	.short	0x0001
        /*0062*/ 	.short	0x0008
        /*0064*/ 	.byte	0x00, 0xf5, 0x21, 0x00


	//----- nvinfo : EIATTR_KPARAM_INFO
	.align		4
.L_71:
        /*0068*/ 	.byte	0x04, 0x17
        /*006a*/ 	.short	(.L_73 - .L_72)
.L_72:
        /*006c*/ 	.word	0x00000000
        /*0070*/ 	.short	0x0000
        /*0072*/ 	.short	0x0000
        /*0074*/ 	.byte	0x00, 0xf5, 0x21, 0x00


	//----- nvinfo : EIATTR_SPARSE_MMA_MASK
	.align		4
.L_73:
        /*0078*/ 	.byte	0x03, 0x50
        /*007a*/ 	.short	0x0000


	//----- nvinfo : EIATTR_MAXREG_COUNT
	.align		4
        /*007c*/ 	.byte	0x03, 0x1b
        /*007e*/ 	.short	0x00ff


	//----- nvinfo : EIATTR_MERCURY_ISA_VERSION
	.align		4
        /*0080*/ 	.byte	0x03, 0x5f
        /*0082*/ 	.short	0x0101


	//----- nvinfo : EIATTR_VRC_CTA_INIT_COUNT
	.align		4
        /*0084*/ 	.byte	0x02, 0x4a
	.zero		1
	.zero		1


	//----- nvinfo : EIATTR_EXIT_INSTR_OFFSETS
	.align		4
        /*0088*/ 	.byte	0x04, 0x1c
        /*008a*/ 	.short	(.L_75 - .L_74)


	//   ....[0]....
.L_74:
        /*008c*/ 	.word	0x00000100


	//   ....[1]....
        /*0090*/ 	.word	0x00001040


	//----- nvinfo : EIATTR_CRS_STACK_SIZE
	.align		4
.L_75:
        /*0094*/ 	.byte	0x04, 0x1e
        /*0096*/ 	.short	(.L_77 - .L_76)
.L_76:
        /*0098*/ 	.word	0x00000000


	//----- nvinfo : EIATTR_CBANK_PARAM_SIZE
	.align		4
.L_77:
        /*009c*/ 	.byte	0x03, 0x19
        /*009e*/ 	.short	0x0024


	//----- nvinfo : EIATTR_PARAM_CBANK
	.align		4
        /*00a0*/ 	.byte	0x04, 0x0a
        /*00a2*/ 	.short	(.L_79 - .L_78)
	.align		4
.L_78:
        /*00a4*/ 	.word	index@(.nv.constant0._Z28fused_preprocess_fp16_kernelPKhP6__halfiiiii)
        /*00a8*/ 	.short	0x0380
        /*00aa*/ 	.short	0x0024


	//----- nvinfo : EIATTR_SW_WAR
	.align		4
.L_79:
        /*00ac*/ 	.byte	0x04, 0x36
        /*00ae*/ 	.short	(.L_81 - .L_80)
.L_80:
        /*00b0*/ 	.word	0x00000008
.L_81:


//--------------------- .nv.info._Z23fused_preprocess_kernelPKhPfiiiii --------------------------
	.section	.nv.info._Z23fused_preprocess_kernelPKhPfiiiii,"",@"SHT_CUDA_INFO"
	.sectionflags	@""
	.align	4


	//----- nvinfo : EIATTR_CUDA_API_VERSION
	.align		4
        /*0000*/ 	.byte	0x04, 0x37
        /*0002*/ 	.short	(.L_83 - .L_82)
.L_82:
        /*0004*/ 	.word	0x00000082


	//----- nvinfo : EIATTR_KPARAM_INFO
	.align		4
.L_83:
        /*0008*/ 	.byte	0x04, 0x17
        /*000a*/ 	.short	(.L_85 - .L_84)
.L_84:
        /*000c*/ 	.word	0x00000000
        /*0010*/ 	.short	0x0006
        /*0012*/ 	.short	0x0020
        /*0014*/ 	.byte	0x00, 0xf0, 0x11, 0x00


	//----- nvinfo : EIATTR_KPARAM_INFO
	.align		4
.L_85:
        /*0018*/ 	.byte	0x04, 0x17
        /*001a*/ 	.short	(.L_87 - .L_86)
.L_86:
        /*001c*/ 	.word	0x00000000
        /*0020*/ 	.short	0x0005
        /*0022*/ 	.short	0x001c
        /*0024*/ 	.byte	0x00, 0xf0, 0x11, 0x00


	//----- nvinfo : EIATTR_KPARAM_INFO
	.align		4
.L_87:
        /*0028*/ 	.byte	0x04, 0x17
        /*002a*/ 	.short	(.L_89 - .L_88)
.L_88:
        /*002c*/ 	.word	0x00000000
        /*0030*/ 	.short	0x0004
        /*0032*/ 	.short	0x0018
        /*0034*/ 	.byte	0x00, 0xf0, 0x11, 0x00


	//----- nvinfo : EIATTR_KPARAM_INFO
	.align		4
.L_89:
        /*0038*/ 	.byte	0x04, 0x17
        /*003a*/ 	.short	(.L_91 - .L_90)
.L_90:
        /*003c*/ 	.word	0x00000000
        /*0040*/ 	.short	0x0003
        /*0042*/ 	.short	0x0014
        /*0044*/ 	.byte	0x00, 0xf0, 0x11, 0x00


	//----- nvinfo : EIATTR_KPARAM_INFO
	.align		4
.L_91:
        /*0048*/ 	.byte	0x04, 0x17
        /*004a*/ 	.short	(.L_93 - .L_92)
.L_92:
        /*004c*/ 	.word	0x00000000
        /*0050*/ 	.short	0x0002
        /*0052*/ 	.short	0x0010
        /*0054*/ 	.byte	0x00, 0xf0, 0x11, 0x00


	//----- nvinfo : EIATTR_KPARAM_INFO
	.align		4
.L_93:
        /*0058*/ 	.byte	0x04, 0x17
        /*005a*/ 	.short	(.L_95 - .L_94)
.L_94:
        /*005c*/ 	.word	0x00000000
        /*0060*/ 	.short	0x0001
        /*0062*/ 	.short	0x0008
        /*0064*/ 	.byte	0x00, 0xf5, 0x21, 0x00


	//----- nvinfo : EIATTR_KPARAM_INFO
	.align		4
.L_95:
        /*0068*/ 	.byte	0x04, 0x17
        /*006a*/ 	.short	(.L_97 - .L_96)
.L_96:
        /*006c*/ 	.word	0x00000000
        /*0070*/ 	.short	0x0000
        /*0072*/ 	.short	0x0000
        /*0074*/ 	.byte	0x00, 0xf5, 0x21, 0x00


	//----- nvinfo : EIATTR_SPARSE_MMA_MASK
	.align		4
.L_97:
        /*0078*/ 	.byte	0x03, 0x50
        /*007a*/ 	.short	0x0000


	//----- nvinfo : EIATTR_MAXREG_COUNT
	.align		4
        /*007c*/ 	.byte	0x03, 0x1b
        /*007e*/ 	.short	0x00ff


	//----- nvinfo : EIATTR_MERCURY_ISA_VERSION
	.align		4
        /*0080*/ 	.byte	0x03, 0x5f
        /*0082*/ 	.short	0x0101


	//----- nvinfo : EIATTR_VRC_CTA_INIT_COUNT
	.align		4
        /*0084*/ 	.byte	0x02, 0x4a
	.zero		1
	.zero		1


	//----- nvinfo : EIATTR_EXIT_INSTR_OFFSETS
	.align		4
        /*0088*/ 	.byte	0x04, 0x1c
        /*008a*/ 	.short	(.L_99 - .L_98)


	//   ....[0]....
.L_98:
        /*008c*/ 	.word	0x00000100


	//   ....[1]....
        /*0090*/ 	.word	0x00000ff0


	//----- nvinfo : EIATTR_CRS_STACK_SIZE
	.align		4
.L_99:
        /*0094*/ 	.byte	0x04, 0x1e
        /*0096*/ 	.short	(.L_101 - .L_100)
.L_100:
        /*0098*/ 	.word	0x00000000


	//----- nvinfo : EIATTR_CBANK_PARAM_SIZE
	.align		4
.L_101:
        /*009c*/ 	.byte	0x03, 0x19
        /*009e*/ 	.short	0x0024


	//----- nvinfo : EIATTR_PARAM_CBANK
	.align		4
        /*00a0*/ 	.byte	0x04, 0x0a
        /*00a2*/ 	.short	(.L_103 - .L_102)
	.align		4
.L_102:
        /*00a4*/ 	.word	index@(.nv.constant0._Z23fused_preprocess_kernelPKhPfiiiii)
        /*00a8*/ 	.short	0x0380
        /*00aa*/ 	.short	0x0024


	//----- nvinfo : EIATTR_SW_WAR
	.align		4
.L_103:
        /*00ac*/ 	.byte	0x04, 0x36
        /*00ae*/ 	.short	(.L_105 - .L_104)
.L_104:
        /*00b0*/ 	.word	0x00000008
.L_105:


//--------------------- .nv.callgraph             --------------------------
	.section	.nv.callgraph,"",@"SHT_CUDA_CALLGRAPH"
	.align	4
	.sectionentsize	8
	.align		4
        /*0000*/ 	.word	0x00000000
	.align		4
        /*0004*/ 	.word	0xffffffff
	.align		4
        /*0008*/ 	.word	0x00000000
	.align		4
        /*000c*/ 	.word	0xfffffffe
	.align		4
        /*0010*/ 	.word	0x00000000
	.align		4
        /*0014*/ 	.word	0xfffffffd
	.align		4
        /*0018*/ 	.word	0x00000000
	.align		4
        /*001c*/ 	.word	0xfffffffc


//--------------------- .nv.constant3             --------------------------
	.section	.nv.constant3,"a",@progbits
	.align	4
.nv.constant3:
	.type		c_mean,@object
	.size		c_mean,(c_std - c_mean)
c_mean:
        /*0000*/ 	.byte	0xec, 0x51, 0xf8, 0x3e, 0xd5, 0x78, 0xe9, 0x3e, 0x3b, 0xdf, 0xcf, 0x3e
	.type		c_std,@object
	.size		c_std,(.L_1 - c_std)
c_std:
        /*000c*/ 	.byte	0xfa, 0x7e, 0x6a, 0x3e, 0x42, 0x60, 0x65, 0x3e, 0x66, 0x66, 0x66, 0x3e
.L_1:


//--------------------- .text._Z22fused_letterbox_kernelPKhPfiiiiifiif --------------------------
	.section	.text._Z22fused_letterbox_kernelPKhPfiiiiifiif,"ax",@progbits
	.align	128
        .global         _Z22fused_letterbox_kernelPKhPfiiiiifiif
        .type           _Z22fused_letterbox_kernelPKhPfiiiiifiif,@function
        .size           _Z22fused_letterbox_kernelPKhPfiiiiifiif,(.L_x_75 - _Z22fused_letterbox_kernelPKhPfiiiiifiif)
        .other          _Z22fused_letterbox_kernelPKhPfiiiiifiif,@"STO_CUDA_ENTRY STV_DEFAULT"
_Z22fused_letterbox_kernelPKhPfiiiiifiif:
.text._Z22fused_letterbox_kernelPKhPfiiiiifiif:
[----:B------:R-:W-:Y:S01]  /*0000*/  LDC R1, c[0x0][0x37c] ;  /* 0x0000df00ff017b82 */ /* 0x000fe20000000800 */
[----:B------:R-:W0:Y:S07]  /*0010*/  S2R R0, SR_TID.Y ;  /* 0x0000000000007919 */ /* 0x000e2e0000002200 */
[----:B------:R-:W1:Y:S01]  /*0020*/  LDC R22, c[0x0][0x360] ;  /* 0x0000d800ff167b82 */ /* 0x000e620000000800 */
[----:B------:R-:W2:Y:S01]  /*0030*/  LDCU UR7, c[0x0][0x39c] ;  /* 0x00007380ff0777ac */ /* 0x000ea20008000800 */
[----:B------:R-:W1:Y:S06]  /*0040*/  S2R R3, SR_TID.X ;  /* 0x0000000000037919 */ /* 0x000e6c0000002100 */
[----:B------:R-:W0:Y:S08]  /*0050*/  S2UR UR6, SR_CTAID.Y ;  /* 0x00000000000679c3 */ /* 0x000e300000002600 */
[----:B------:R-:W0:Y:S08]  /*0060*/  LDC R25, c[0x0][0x364] ;  /* 0x0000d900ff197b82 */ /* 0x000e300000000800 */
[----:B------:R-:W1:Y:S08]  /*0070*/  S2UR UR5, SR_CTAID.X ;  /* 0x00000000000579c3 */ /* 0x000e700000002500 */
[----:B------:R-:W3:Y:S08]  /*0080*/  LDC R5, c[0x0][0x3a0] ;  /* 0x0000e800ff057b82 */ /* 0x000ef00000000800 */
[----:B------:R-:W4:Y:S01]  /*0090*/  S2UR UR4, SR_CTAID.Z ;  /* 0x00000000000479c3 */ /* 0x000f220000002700 */
[----:B0-----:R-:W-:-:S05]  /*00a0*/  IMAD R25, R25, UR6, R0 ;  /* 0x0000000619197c24 */ /* 0x001fca000f8e0200 */
[----:B--2---:R-:W-:Y:S02]  /*00b0*/  ISETP.GE.AND P0, PT, R25, UR7, PT ;  /* 0x0000000719007c0c */ /* 0x004fe4000bf06270 */
[----:B------:R-:W4:Y:S01]  /*00c0*/  LDC R2, c[0x0][0x390] ;  /* 0x0000e400ff027b82 */ /* 0x000f220000000800 */
[----:B-1----:R-:W-:-:S05]  /*00d0*/  IMAD R22, R22, UR5, R3 ;  /* 0x0000000516167c24 */ /* 0x002fca000f8e0203 */
[----:B---3--:R-:W-:-:S04]  /*00e0*/  ISETP.GE.OR P0, PT, R22, R5, P0 ;  /* 0x000000051600720c */ /* 0x008fc80000706670 */
[----:B----4-:R-:W-:-:S13]  /*00f0*/  ISETP.LE.OR P0, PT, R2, UR4, P0 ;  /* 0x0000000402007c0c */ /* 0x010fda0008703670 */
[----:B------:R-:W-:Y:S05]  /*0100*/  @P0 EXIT ;  /* 0x000000000000094d */ /* 0x000fea0003800000 */
[----:B------:R-:W0:Y:S01]  /*0110*/  LDC R9, c[0x0][0x3a4] ;  /* 0x0000e900ff097b82 */ /* 0x000e220000000800 */
[----:B------:R-:W1:Y:S01]  /*0120*/  LDCU UR5, c[0x0][0x394] ;  /* 0x00007280ff0577ac */ /* 0x000e620008000800 */
[----:B------:R-:W2:Y:S06]  /*0130*/  LDCU UR6, c[0x0][0x398] ;  /* 0x00007300ff0677ac */ /* 0x000eac0008000800 */
[----:B------:R-:W3:Y:S01]  /*0140*/  LDC.64 R18, c[0x0][0x388] ;  /* 0x0000e200ff127b82 */ /* 0x000ee20000000a00 */
[----:B------:R-:W4:Y:S01]  /*0150*/  LDCU.64 UR8, c[0x0][0x3a8] ;  /* 0x00007500ff0877ac */ /* 0x000f220008000a00 */
[----:B------:R-:W-:Y:S01]  /*0160*/  UIMAD UR4, UR4, 0x3, URZ ;  /* 0x00000003040478a4 */ /* 0x000fe2000f8e02ff */
[----:B-1----:R-:W-:-:S02]  /*0170*/  I2FP.F32.S32 R0, UR5 ;  /* 0x0000000500007c45 */ /* 0x002fc40008201400 */
[----:B--2---:R-:W-:-:S03]  /*0180*/  I2FP.F32.S32 R2, UR6 ;  /* 0x0000000600027c45 */ /* 0x004fc60008201400 */
[-C--:B0-----:R-:W-:Y:S01]  /*0190*/  FMUL R0, R0, R9.reuse ;  /* 0x0000000900007220 */ /* 0x081fe20000400000 */
[----:B----4-:R-:W-:Y:S01]  /*01a0*/  ISETP.GE.AND P0, PT, R22, UR9, PT ;  /* 0x0000000916007c0c */ /* 0x010fe2000bf06270 */
[----:B------:R-:W-:-:S04]  /*01b0*/  FMUL R2, R2, R9 ;  /* 0x0000000902027220 */ /* 0x000fc80000400000 */
[----:B------:R-:W0:Y:S01]  /*01c0*/  F2I.TRUNC.NTZ R0, R0 ;  /* 0x0000000000007305 */ /* 0x000e22000020f100 */
[----:B------:R-:W-:-:S07]  /*01d0*/  ISETP.GE.AND P0, PT, R25, UR8, P0 ;  /* 0x0000000819007c0c */ /* 0x000fce0008706270 */
[----:B------:R-:W1:Y:S01]  /*01e0*/  F2I.TRUNC.NTZ R2, R2 ;  /* 0x0000000200027305 */ /* 0x000e62000020f100 */
[----:B0-----:R-:W-:-:S05]  /*01f0*/  VIADD R4, R0, UR8 ;  /* 0x0000000800047c36 */ /* 0x001fca0008000000 */
[----:B------:R-:W-:Y:S01]  /*0200*/  ISETP.LT.AND P0, PT, R25, R4, P0 ;  /* 0x000000041900720c */ /* 0x000fe20000701270 */
[----:B------:R-:W-:Y:S01]  /*0210*/  IMAD R4, R5, UR7, RZ ;  /* 0x0000000705047c24 */ /* 0x000fe2000f8e02ff */
[----:B------:R-:W0:Y:S01]  /*0220*/  LDCU.64 UR6, c[0x0][0x358] ;  /* 0x00006b00ff0677ac */ /* 0x000e220008000a00 */
[----:B-1----:R-:W-:-:S05]  /*0230*/  VIADD R3, R2, UR9 ;  /* 0x0000000902037c36 */ /* 0x002fca0008000000 */
[----:B------:R-:W-:Y:S01]  /*0240*/  ISETP.LT.AND P1, PT, R22, R3, PT ;  /* 0x000000031600720c */ /* 0x000fe20003f21270 */
[----:B------:R-:W-:-:S04]  /*0250*/  IMAD R3, R4, UR4, RZ ;  /* 0x0000000404037c24 */ /* 0x000fc8000f8e02ff */
[----:B---3--:R-:W-:-:S08]  /*0260*/  IMAD.WIDE R18, R3, 0x4, R18 ;  /* 0x0000000403127825 */ /* 0x008fd000078e0212 */
[----:B0-----:R-:W-:Y:S05]  /*0270*/  @P0 BRA P1, `(.L_x_0) ;  /* 0x0000000000240947 */ /* 0x001fea0000800000 */
[----:B------:R-:W0:Y:S01]  /*0280*/  LDC R7, c[0x0][0x3b0] ;  /* 0x0000ec00ff077b82 */ /* 0x000e220000000800 */
[----:B------:R-:W-:-:S04]  /*0290*/  IMAD R25, R25, R5, R22 ;  /* 0x0000000519197224 */ /* 0x000fc800078e0216 */
[----:B------:R-:W-:-:S04]  /*02a0*/  IMAD.WIDE R18, R25, 0x4, R18 ;  /* 0x0000000419127825 */ /* 0x000fc800078e0212 */
[----:B------:R-:W-:-:S04]  /*02b0*/  IMAD.WIDE R2, R4, 0x4, R18 ;  /* 0x0000000404027825 */ /* 0x000fc800078e0212 */
[----:B------:R-:W-:Y:S01]  /*02c0*/  IMAD.WIDE R4, R4, 0x4, R2 ;  /* 0x0000000404047825 */ /* 0x000fe200078e0202 */
[----:B0-----:R-:W-:Y:S04]  /*02d0*/  STG.E desc[UR6][R18.64], R7 ;  /* 0x0000000712007986 */ /* 0x001fe8000c101906 */
[----:B------:R-:W-:Y:S04]  /*02e0*/  STG.E desc[UR6][R2.64], R7 ;  /* 0x0000000702007986 */ /* 0x000fe8000c101906 */
[----:B------:R-:W-:Y:S01]  /*02f0*/  STG.E desc[UR6][R4.64], R7 ;  /* 0x0000000704007986 */ /* 0x000fe2000c101906 */
[----:B------:R-:W-:Y:S05]  /*0300*/  EXIT ;  /* 0x000000000000794d */ /* 0x000fea0003800000 */
.L_x_0:
[----:B------:R-:W0:Y:S01]  /*0310*/  MUFU.RCP R2, R9 ;  /* 0x0000000900027308 */ /* 0x000e220000001000 */
[----:B------:R-:W-:Y:S01]  /*0320*/  IADD3 R0, PT, PT, R22, -UR9, RZ ;  /* 0x8000000916007c10 */ /* 0x000fe2000fffe0ff */
[----:B------:R-:W-:Y:S03]  /*0330*/  BSSY.RECONVERGENT B0, `(.L_x_1) ;  /* 0x000000e000007945 */ /* 0x000fe60003800200 */
[----:B------:R-:W-:-:S04]  /*0340*/  I2FP.F32.S32 R0, R0 ;  /* 0x0000000000007245 */ /* 0x000fc80000201400 */
[----:B------:R-:W1:Y:S01]  /*0350*/  FCHK P0, R0, R9 ;  /* 0x0000000900007302 */ /* 0x000e620000000000 */
[----:B0-----:R-:W-:-:S04]  /*0360*/  FFMA R3, R2, -R9, 1 ;  /* 0x3f80000002037423 */ /* 0x001fc80000000809 */
[----:B------:R-:W-:-:S04]  /*0370*/  FFMA R3, R2, R3, R2 ;  /* 0x0000000302037223 */ /* 0x000fc80000000002 */
[----:B------:R-:W-:-:S04]  /*0380*/  FFMA R7, R0, R3, RZ ;  /* 0x0000000300077223 */ /* 0x000fc800000000ff */
[----:B------:R-:W-:-:S04]  /*0390*/  FFMA R2, R7, -R9, R0 ;  /* 0x8000000907027223 */ /* 0x000fc80000000000 */
[----:B------:R-:W-:Y:S01]  /*03a0*/  FFMA R7, R3, R2, R7 ;  /* 0x0000000203077223 */ /* 0x000fe20000000007 */
[----:B-1----:R-:W-:Y:S06]  /*03b0*/  @!P0 BRA `(.L_x_2) ;  /* 0x0000000000148947 */ /* 0x002fec0003800000 */
[----:B------:R-:W0:Y:S01]  /*03c0*/  LDCU UR5, c[0x0][0x3a4] ;  /* 0x00007480ff0577ac */ /* 0x000e220008000800 */
[----:B------:R-:W-:Y:S01]  /*03d0*/  MOV R2, 0x400 ;  /* 0x0000040000027802 */ /* 0x000fe20000000f00 */
[----:B0-----:R-:W-:-:S07]  /*03e0*/  IMAD.U32 R3, RZ, RZ, UR5 ;  /* 0x00000005ff037e24 */ /* 0x001fce000f8e00ff */
[----:B------:R-:W-:Y:S05]  /*03f0*/  CALL.REL.NOINC `($__internal_0_$__cuda_sm3x_div_rn_noftz_f32_slowpath) ;  /* 0x0000000800687944 */ /* 0x000fea0003c00000 */
[----:B------:R-:W-:-:S07]  /*0400*/  IMAD.MOV.U32 R7, RZ, RZ, R0 ;  /* 0x000000ffff077224 */ /* 0x000fce00078e0000 */
.L_x_2:
[----:B------:R-:W-:Y:S05]  /*0410*/  BSYNC.RECONVERGENT B0 ;  /* 0x0000000000007941 */ /* 0x000fea0003800200 */
.L_x_1:
[----:B------:R-:W0:Y:S01]  /*0420*/  LDC R6, c[0x0][0x3a4] ;  /* 0x0000e900ff067b82 */ /* 0x000e220000000800 */
[----:B------:R-:W1:Y:S01]  /*0430*/  LDCU UR5, c[0x0][0x3a8] ;  /* 0x00007500ff0577ac */ /* 0x000e620008000800 */
[----:B------:R-:W-:Y:S01]  /*0440*/  BSSY.RECONVERGENT B0, `(.L_x_3) ;  /* 0x0000010000007945 */ /* 0x000fe20003800200 */
[----:B-1----:R-:W-:-:S04]  /*0450*/  IADD3 R0, PT, PT, R25, -UR5, RZ ;  /* 0x8000000519007c10 */ /* 0x002fc8000fffe0ff */
[----:B------:R-:W-:Y:S01]  /*0460*/  I2FP.F32.S32 R3, R0 ;  /* 0x0000000000037245 */ /* 0x000fe20000201400 */
[----:B0-----:R-:W0:Y:S08]  /*0470*/  MUFU.RCP R5, R6 ;  /* 0x0000000600057308 */ /* 0x001e300000001000 */
        /* <DEDUP_REMOVED lines=8> */
[----:B------:R-:W-:Y:S01]  /*0500*/  IMAD.MOV.U32 R0, RZ, RZ, R3 ;  /* 0x000000ffff007224 */ /* 0x000fe200078e0003 */
[----:B------:R-:W-:Y:S02]  /*0510*/  MOV R2, 0x540 ;  /* 0x0000054000027802 */ /* 0x000fe40000000f00 */
[----:B0-----:R-:W-:-:S07]  /*0520*/  MOV R3, UR5 ;  /* 0x0000000500037c02 */ /* 0x001fce0008000f00 */
[----:B------:R-:W-:Y:S05]  /*0530*/  CALL.REL.NOINC `($__internal_0_$__cuda_sm3x_div_rn_noftz_f32_slowpath) ;  /* 0x0000000800187944 */ /* 0x000fea0003c00000 */
.L_x_4:
[----:B------:R-:W-:Y:S05]  /*0540*/  BSYNC.RECONVERGENT B0 ;  /* 0x0000000000007941 */ /* 0x000fea0003800200 */
.L_x_3:
[----:B------:R-:W0:Y:S01]  /*0550*/  LDC R5, c[0x0][0x398] ;  /* 0x0000e600ff057b82 */ /* 0x000e220000000800 */
[----:B------:R-:W1:Y:S07]  /*0560*/  F2I.FLOOR.NTZ R6, R7 ;  /* 0x0000000700067305 */ /* 0x000e6e0000207100 */
[----:B------:R-:W2:Y:S01]  /*0570*/  LDC R10, c[0x0][0x394] ;  /* 0x0000e500ff0a7b82 */ /* 0x000ea20000000800 */
[----:B------:R-:W3:Y:S07]  /*0580*/  F2I.FLOOR.NTZ R8, R0 ;  /* 0x0000000000087305 */ /* 0x000eee0000207100 */
[----:B------:R-:W4:Y:S01]  /*0590*/  LDC.64 R2, c[0x0][0x380] ;  /* 0x0000e000ff027b82 */ /* 0x000f220000000a00 */
[----:B------:R-:W-:Y:S01]  /*05a0*/  HFMA2 R28, -RZ, RZ, 3.748046875, 0 ;  /* 0x437f0000ff1c7431 */ /* 0x000fe200000001ff */
[----:B------:R-:W5:Y:S01]  /*05b0*/  LDCU UR5, c[0x0][0x3a0] ;  /* 0x00007400ff0577ac */ /* 0x000f620008000800 */
[----:B0-----:R-:W-:-:S05]  /*05c0*/  VIADD R9, R5, 0xffffffff ;  /* 0xffffffff05097836 */ /* 0x001fca0000000000 */
[----:B-1----:R-:W-:Y:S02]  /*05d0*/  VIMNMX.RELU R6, PT, PT, R6, R9, PT ;  /* 0x0000000906067248 */ /* 0x002fe40003fe1100 */
[C---:B--2---:R-:W-:Y:S01]  /*05e0*/  IADD3 R11, PT, PT, R10.reuse, -0x1, RZ ;  /* 0xffffffff0a0b7810 */ /* 0x044fe20007ffe0ff */
[----:B------:R-:W-:Y:S01]  /*05f0*/  IMAD R10, R10, UR4, RZ ;  /* 0x000000040a0a7c24 */ /* 0x000fe2000f8e02ff */
[----:B------:R-:W-:Y:S02]  /*0600*/  VIADDMNMX.RELU R12, R6, 0x1, R9, PT ;  /* 0x00000001060c7846 */ /* 0x000fe40003801109 */
[----:B---3--:R-:W-:Y:S01]  /*0610*/  VIMNMX.RELU R8, PT, PT, R8, R11, PT ;  /* 0x0000000b08087248 */ /* 0x008fe20003fe1100 */
[----:B------:R-:W-:-:S04]  /*0620*/  IMAD R10, R10, R5, RZ ;  /* 0x000000050a0a7224 */ /* 0x000fc800078e02ff */
[-C--:B------:R-:W-:Y:S01]  /*0630*/  IMAD R13, R8, R5.reuse, R12 ;  /* 0x00000005080d7224 */ /* 0x080fe200078e020c */
[----:B----4-:R-:W-:Y:S01]  /*0640*/  IADD3 R2, P0, PT, R10, R2, RZ ;  /* 0x000000020a027210 */ /* 0x010fe20007f1e0ff */
[C-C-:B------:R-:W-:Y:S01]  /*0650*/  IMAD R9, R8.reuse, R5, R6.reuse ;  /* 0x0000000508097224 */ /* 0x140fe200078e0206 */
[----:B------:R-:W-:Y:S01]  /*0660*/  VIADDMNMX.RELU R8, R8, 0x1, R11, PT ;  /* 0x0000000108087846 */ /* 0x000fe2000380110b */
[----:B------:R-:W-:Y:S01]  /*0670*/  IMAD R13, R13, 0x3, RZ ;  /* 0x000000030d0d7824 */ /* 0x000fe200078e02ff */
[----:B------:R-:W-:Y:S01]  /*0680*/  LEA.HI.X.SX32 R20, R10, R3, 0x1, P0 ;  /* 0x000000030a147211 */ /* 0x000fe200000f0eff */
[----:B------:R-:W-:Y:S02]  /*0690*/  IMAD R15, R9, 0x3, RZ ;  /* 0x00000003090f7824 */ /* 0x000fe400078e02ff */
[CC--:B------:R-:W-:Y:S01]  /*06a0*/  IMAD R6, R8.reuse, R5.reuse, R6 ;  /* 0x0000000508067224 */ /* 0x0c0fe200078e0206 */
[-C--:B------:R-:W-:Y:S01]  /*06b0*/  IADD3 R10, P1, PT, R13, R2.reuse, RZ ;  /* 0x000000020d0a7210 */ /* 0x080fe20007f3e0ff */
[----:B------:R-:W-:Y:S01]  /*06c0*/  IMAD R5, R8, R5, R12 ;  /* 0x0000000508057224 */ /* 0x000fe200078e020c */
[----:B------:R-:W-:Y:S01]  /*06d0*/  IADD3 R12, P0, PT, R15, R2, RZ ;  /* 0x000000020f0c7210 */ /* 0x000fe20007f1e0ff */
[----:B------:R-:W-:Y:S01]  /*06e0*/  IMAD R9, R6, 0x3, RZ ;  /* 0x0000000306097824 */ /* 0x000fe200078e02ff */
[-C--:B------:R-:W-:Y:S01]  /*06f0*/  LEA.HI.X.SX32 R11, R13, R20.reuse, 0x1, P1 ;  /* 0x000000140d0b7211 */ /* 0x080fe200008f0eff */
[----:B------:R-:W-:Y:S01]  /*0700*/  IMAD R5, R5, 0x3, RZ ;  /* 0x0000000305057824 */ /* 0x000fe200078e02ff */
[----:B------:R-:W-:-:S02]  /*0710*/  LEA.HI.X.SX32 R13, R15, R20, 0x1, P0 ;  /* 0x000000140f0d7211 */ /* 0x000fc400000f0eff */
[-C--:B------:R-:W-:Y:S01]  /*0720*/  IADD3 R14, P0, PT, R9, R2.reuse, RZ ;  /* 0x00000002090e7210 */ /* 0x080fe20007f1e0ff */
[----:B------:R-:W2:Y:S01]  /*0730*/  LDG.E.U8.CONSTANT R6, desc[UR6][R10.64] ;  /* 0x000000060a067981 */ /* 0x000ea2000c1e9100 */
[----:B------:R-:W-:Y:S02]  /*0740*/  IADD3 R16, P1, PT, R5, R2, RZ ;  /* 0x0000000205107210 */ /* 0x000fe40007f3e0ff */
[-C--:B------:R-:W-:Y:S01]  /*0750*/  LEA.HI.X.SX32 R15, R9, R20.reuse, 0x1, P0 ;  /* 0x00000014090f7211 */ /* 0x080fe200000f0eff */
[----:B------:R-:W3:Y:S01]  /*0760*/  LDG.E.U8.CONSTANT R3, desc[UR6][R12.64] ;  /* 0x000000060c037981 */ /* 0x000ee2000c1e9100 */
[----:B------:R-:W-:-:S03]  /*0770*/  LEA.HI.X.SX32 R17, R5, R20, 0x1, P1 ;  /* 0x0000001405117211 */ /* 0x000fc600008f0eff */
[----:B------:R-:W4:Y:S04]  /*0780*/  LDG.E.U8.CONSTANT R8, desc[UR6][R14.64] ;  /* 0x000000060e087981 */ /* 0x000f28000c1e9100 */
[----:B------:R-:W4:Y:S01]  /*0790*/  LDG.E.U8.CONSTANT R2, desc[UR6][R16.64] ;  /* 0x0000000610027981 */ /* 0x000f22000c1e9100 */
[----:B------:R-:W0:Y:S01]  /*07a0*/  FRND.FLOOR R9, R0 ;  /* 0x0000000000097307 */ /* 0x000e220000205000 */
[----:B-----5:R-:W-:Y:S01]  /*07b0*/  IMAD R25, R25, UR5, R22 ;  /* 0x0000000519197c24 */ /* 0x020fe2000f8e0216 */
[----:B------:R-:W-:Y:S06]  /*07c0*/  BSSY.RECONVERGENT B0, `(.L_x_5) ;  /* 0x000001e000007945 */ /* 0x000fec0003800200 */
[----:B------:R-:W1:Y:S01]  /*07d0*/  FRND.FLOOR R20, R7 ;  /* 0x0000000700147307 */ /* 0x000e620000205000 */
[----:B0-----:R-:W-:-:S04]  /*07e0*/  FADD R9, -R9, R0 ;  /* 0x0000000009097221 */ /* 0x001fc80000000100 */
[----:B------:R-:W-:Y:S01]  /*07f0*/  FADD R21, -R9, 1 ;  /* 0x3f80000009157421 */ /* 0x000fe20000000100 */
[----:B-1----:R-:W-:-:S04]  /*0800*/  FADD R20, -R20, R7 ;  /* 0x0000000714147221 */ /* 0x002fc80000000100 */
[C---:B------:R-:W-:Y:S01]  /*0810*/  FADD R24, -R20.reuse, 1 ;  /* 0x3f80000014187421 */ /* 0x040fe20000000100 */
[----:B------:R-:W-:-:S03]  /*0820*/  FMUL R5, R20, R21 ;  /* 0x0000001514057220 */ /* 0x000fc60000400000 */
[----:B------:R-:W-:Y:S01]  /*0830*/  FMUL R7, R9, R24 ;  /* 0x0000001809077220 */ /* 0x000fe20000400000 */
[----:B--2---:R-:W-:Y:S01]  /*0840*/  I2FP.F32.U32 R26, R6 ;  /* 0x00000006001a7245 */ /* 0x004fe20000201000 */
[----:B------:R-:W-:Y:S01]  /*0850*/  FMUL R6, R24, R21 ;  /* 0x0000001518067220 */ /* 0x000fe20000400000 */
[----:B---3--:R-:W-:-:S03]  /*0860*/  I2FP.F32.U32 R3, R3 ;  /* 0x0000000300037245 */ /* 0x008fc60000201000 */
[----:B------:R-:W-:Y:S01]  /*0870*/  FMUL R21, R5, R26 ;  /* 0x0000001a05157220 */ /* 0x000fe20000400000 */
[----:B----4-:R-:W-:-:S03]  /*0880*/  I2FP.F32.U32 R0, R8 ;  /* 0x0000000800007245 */ /* 0x010fc60000201000 */
[----:B------:R-:W-:Y:S01]  /*0890*/  FFMA R26, R6, R3, R21 ;  /* 0x00000003061a7223 */ /* 0x000fe20000000015 */
[----:B------:R-:W-:Y:S01]  /*08a0*/  FMUL R8, R20, R9 ;  /* 0x0000000914087220 */ /* 0x000fe20000400000 */
[----:B------:R-:W-:Y:S01]  /*08b0*/  IMAD.MOV.U32 R3, RZ, RZ, 0x3b808081 ;  /* 0x3b808081ff037424 */ /* 0x000fe200078e00ff */
[----:B------:R-:W-:Y:S01]  /*08c0*/  I2FP.F32.U32 R9, R2 ;  /* 0x0000000200097245 */ /* 0x000fe20000201000 */
[----:B------:R-:W-:Y:S02]  /*08d0*/  FFMA R21, R7, R0, R26 ;  /* 0x0000000007157223 */ /* 0x000fe4000000001a */
[----:B------:R-:W-:Y:S02]  /*08e0*/  FFMA R2, R3, -R28, 1 ;  /* 0x3f80000003027423 */ /* 0x000fe4000000081c */
[----:B------:R-:W-:Y:S02]  /*08f0*/  FFMA R0, R8, R9, R21 ;  /* 0x0000000908007223 */ /* 0x000fe40000000015 */
[----:B------:R-:W-:-:S02]  /*0900*/  FFMA R3, R2, R3, 0.0039215688593685626984 ;  /* 0x3b80808102037423 */ /* 0x000fc40000000003 */
[----:B------:R-:W0:Y:S02]  /*0910*/  FCHK P0, R0, 255 ;  /* 0x437f000000007902 */ /* 0x000e240000000000 */
[----:B------:R-:W-:-:S04]  /*0920*/  FFMA R2, R0, R3, RZ ;  /* 0x0000000300027223 */ /* 0x000fc800000000ff */
[----:B------:R-:W-:-:S04]  /*0930*/  FFMA R9, R2, -255, R0 ;  /* 0xc37f000002097823 */ /* 0x000fc80000000000 */
[----:B------:R-:W-:Y:S01]  /*0940*/  FFMA R3, R3, R9, R2 ;  /* 0x0000000903037223 */ /* 0x000fe20000000002 */
[----:B0-----:R-:W-:Y:S06]  /*0950*/  @!P0 BRA `(.L_x_6) ;  /* 0x0000000000108947 */ /* 0x001fec0003800000 */
[----:B------:R-:W-:Y:S01]  /*0960*/  IMAD.MOV.U32 R3, RZ, RZ, 0x437f0000 ;  /* 0x437f0000ff037424 */ /* 0x000fe200078e00ff */
[----:B------:R-:W-:-:S07]  /*0970*/  MOV R2, 0x990 ;  /* 0x0000099000027802 */ /* 0x000fce0000000f00 */
[----:B------:R-:W-:Y:S05]  /*0980*/  CALL.REL.NOINC `($__internal_0_$__cuda_sm3x_div_rn_noftz_f32_slowpath) ;  /* 0x0000000400047944 */ /* 0x000fea0003c00000 */
[----:B------:R-:W-:-:S07]  /*0990*/  MOV R3, R0 ;  /* 0x0000000000037202 */ /* 0x000fce0000000f00 */
.L_x_6:
[----:B------:R-:W-:Y:S05]  /*09a0*/  BSYNC.RECONVERGENT B0 ;  /* 0x0000000000007941 */ /* 0x000fea0003800200 */
.L_x_5:
[----:B------:R-:W2:Y:S04]  /*09b0*/  LDG.E.U8.CONSTANT R9, desc[UR6][R10.64+0x1] ;  /* 0x000001060a097981 */ /* 0x000ea8000c1e9100 */
[----:B------:R-:W3:Y:S04]  /*09c0*/  LDG.E.U8.CONSTANT R2, desc[UR6][R12.64+0x1] ;  /* 0x000001060c027981 */ /* 0x000ee8000c1e9100 */
[----:B------:R-:W4:Y:S04]  /*09d0*/  LDG.E.U8.CONSTANT R21, desc[UR6][R14.64+0x1] ;  /* 0x000001060e157981 */ /* 0x000f28000c1e9100 */
[----:B------:R-:W5:Y:S01]  /*09e0*/  LDG.E.U8.CONSTANT R0, desc[UR6][R16.64+0x1] ;  /* 0x0000010610007981 */ /* 0x000f62000c1e9100 */
[----:B------:R-:W-:Y:S01]  /*09f0*/  IMAD.WIDE R18, R25, 0x4, R18 ;  /* 0x0000000419127825 */ /* 0x000fe200078e0212 */
[----:B------:R-:W-:Y:S03]  /*0a00*/  BSSY.RECONVERGENT B0, `(.L_x_7) ;  /* 0x0000018000007945 */ /* 0x000fe60003800200 */
[----:B------:R-:W-:Y:S01]  /*0a10*/  IMAD.MOV.U32 R22, RZ, RZ, 0x3b808081 ;  /* 0x3b808081ff167424 */ /* 0x000fe200078e00ff */
[----:B------:R0:W-:Y:S01]  /*0a20*/  STG.E desc[UR6][R18.64], R3 ;  /* 0x0000000312007986 */ /* 0x0001e2000c101906 */
[----:B--2---:R-:W-:-:S02]  /*0a30*/  I2FP.F32.U32 R20, R9 ;  /* 0x0000000900147245 */ /* 0x004fc40000201000 */
[----:B---3--:R-:W-:-:S03]  /*0a40*/  I2FP.F32.U32 R9, R2 ;  /* 0x0000000200097245 */ /* 0x008fc60000201000 */
[----:B------:R-:W-:Y:S01]  /*0a50*/  FMUL R23, R5, R20 ;  /* 0x0000001405177220 */ /* 0x000fe20000400000 */
[----:B----4-:R-:W-:-:S03]  /*0a60*/  I2FP.F32.U32 R2, R21 ;  /* 0x0000001500027245 */ /* 0x010fc60000201000 */
[----:B------:R-:W-:Y:S01]  /*0a70*/  FFMA R20, R6, R9, R23 ;  /* 0x0000000906147223 */ /* 0x000fe20000000017 */
[----:B------:R-:W-:Y:S01]  /*0a80*/  HFMA2 R23, -RZ, RZ, 3.748046875, 0 ;  /* 0x437f0000ff177431 */ /* 0x000fe200000001ff */
[----:B-----5:R-:W-:Y:S02]  /*0a90*/  I2FP.F32.U32 R9, R0 ;  /* 0x0000000000097245 */ /* 0x020fe40000201000 */
[----:B------:R-:W-:-:S04]  /*0aa0*/  FFMA R21, R7, R2, R20 ;  /* 0x0000000207157223 */ /* 0x000fc80000000014 */
[----:B------:R-:W-:Y:S01]  /*0ab0*/  FFMA R20, R8, R9, R21 ;  /* 0x0000000908147223 */ /* 0x000fe20000000015 */
[----:B------:R-:W-:-:S03]  /*0ac0*/  FFMA R23, R22, -R23, 1 ;  /* 0x3f80000016177423 */ /* 0x000fc60000000817 */
[----:B------:R-:W1:Y:S01]  /*0ad0*/  FCHK P0, R20, 255 ;  /* 0x437f000014007902 */ /* 0x000e620000000000 */
[----:B------:R-:W-:-:S04]  /*0ae0*/  FFMA R0, R23, R22, 0.0039215688593685626984 ;  /* 0x3b80808117007423 */ /* 0x000fc80000000016 */
[----:B------:R-:W-:-:S04]  /*0af0*/  FFMA R9, R0, R20, RZ ;  /* 0x0000001400097223 */ /* 0x000fc800000000ff */
[----:B------:R-:W-:-:S04]  /*0b00*/  FFMA R2, R9, -255, R20 ;  /* 0xc37f000009027823 */ /* 0x000fc80000000014 */
[----:B------:R-:W-:Y:S01]  /*0b10*/  FFMA R9, R0, R2, R9 ;  /* 0x0000000200097223 */ /* 0x000fe20000000009 */
[----:B01----:R-:W-:Y:S06]  /*0b20*/  @!P0 BRA `(.L_x_8) ;  /* 0x0000000000148947 */ /* 0x003fec0003800000 */
[----:B------:R-:W-:Y:S01]  /*0b30*/  IMAD.MOV.U32 R0, RZ, RZ, R20 ;  /* 0x000000ffff007224 */ /* 0x000fe200078e0014 */
[----:B------:R-:W-:Y:S02]  /*0b40*/  MOV R3, 0x437f0000 ;  /* 0x437f000000037802 */ /* 0x000fe40000000f00 */
[----:B------:R-:W-:-:S07]  /*0b50*/  MOV R2, 0xb70 ;  /* 0x00000b7000027802 */ /* 0x000fce0000000f00 */
[----:B------:R-:W-:Y:S05]  /*0b60*/  CALL.REL.NOINC `($__internal_0_$__cuda_sm3x_div_rn_noftz_f32_slowpath) ;  /* 0x00000000008c7944 */ /* 0x000fea0003c00000 */
[----:B------:R-:W-:-:S07]  /*0b70*/  IMAD.MOV.U32 R9, RZ, RZ, R0 ;  /* 0x000000ffff097224 */ /* 0x000fce00078e0000 */
.L_x_8:
[----:B------:R-:W-:Y:S05]  /*0b80*/  BSYNC.RECONVERGENT B0 ;  /* 0x0000000000007941 */ /* 0x000fea0003800200 */
.L_x_7:
[----:B------:R-:W2:Y:S04]  /*0b90*/  LDG.E.U8.CONSTANT R10, desc[UR6][R10.64+0x2] ;  /* 0x000002060a0a7981 */ /* 0x000ea8000c1e9100 */
[----:B------:R-:W3:Y:S04]  /*0ba0*/  LDG.E.U8.CONSTANT R12, desc[UR6][R12.64+0x2] ;  /* 0x000002060c0c7981 */ /* 0x000ee8000c1e9100 */
[----:B------:R-:W4:Y:S04]  /*0bb0*/  LDG.E.U8.CONSTANT R14, desc[UR6][R14.64+0x2] ;  /* 0x000002060e0e7981 */ /* 0x000f28000c1e9100 */
[----:B------:R-:W5:Y:S01]  /*0bc0*/  LDG.E.U8.CONSTANT R16, desc[UR6][R16.64+0x2] ;  /* 0x0000020610107981 */ /* 0x000f62000c1e9100 */
[----:B------:R-:W-:Y:S01]  /*0bd0*/  IMAD.WIDE R18, R4, 0x4, R18 ;  /* 0x0000000404127825 */ /* 0x000fe200078e0212 */
[----:B------:R-:W-:Y:S01]  /*0be0*/  MOV R2, 0x3b808081 ;  /* 0x3b80808100027802 */ /* 0x000fe20000000f00 */
[----:B------:R-:W-:Y:S03]  /*0bf0*/  BSSY.RECONVERGENT B0, `(.L_x_9) ;  /* 0x0000017000007945 */ /* 0x000fe60003800200 */
[----:B------:R0:W-:Y:S01]  /*0c00*/  STG.E desc[UR6][R18.64], R9 ;  /* 0x0000000912007986 */ /* 0x0001e2000c101906 */
[----:B--2---:R-:W-:-:S02]  /*0c10*/  I2FP.F32.U32 R0, R10 ;  /* 0x0000000a00007245 */ /* 0x004fc40000201000 */
[----:B---3--:R-:W-:-:S03]  /*0c20*/  I2FP.F32.U32 R3, R12 ;  /* 0x0000000c00037245 */ /* 0x008fc60000201000 */
[----:B------:R-:W-:Y:S01]  /*0c30*/  FMUL R5, R5, R0 ;  /* 0x0000000005057220 */ /* 0x000fe20000400000 */
[----:B----4-:R-:W-:-:S03]  /*0c40*/  I2FP.F32.U32 R0, R14 ;  /* 0x0000000e00007245 */ /* 0x010fc60000201000 */
[----:B------:R-:W-:Y:S01]  /*0c50*/  FFMA R6, R6, R3, R5 ;  /* 0x0000000306067223 */ /* 0x000fe20000000005 */
[----:B------:R-:W-:Y:S01]  /*0c60*/  IMAD.MOV.U32 R5, RZ, RZ, 0x437f0000 ;  /* 0x437f0000ff057424 */ /* 0x000fe200078e00ff */
[----:B-----5:R-:W-:Y:S02]  /*0c70*/  I2FP.F32.U32 R3, R16 ;  /* 0x0000001000037245 */ /* 0x020fe40000201000 */
[----:B------:R-:W-:Y:S01]  /*0c80*/  FFMA R7, R7, R0, R6 ;  /* 0x0000000007077223 */ /* 0x000fe20000000006 */
[----:B------:R-:W-:-:S03]  /*0c90*/  FFMA R5, R2, -R5, 1 ;  /* 0x3f80000002057423 */ /* 0x000fc60000000805 */
[----:B------:R-:W-:Y:S01]  /*0ca0*/  FFMA R8, R8, R3, R7 ;  /* 0x0000000308087223 */ /* 0x000fe20000000007 */
[----:B------:R-:W-:-:S03]  /*0cb0*/  FFMA R0, R5, R2, 0.0039215688593685626984 ;  /* 0x3b80808105007423 */ /* 0x000fc60000000002 */
[----:B------:R-:W1:Y:S01]  /*0cc0*/  FCHK P0, R8, 255 ;  /* 0x437f000008007902 */ /* 0x000e620000000000 */
[----:B------:R-:W-:-:S04]  /*0cd0*/  FFMA R3, R0, R8, RZ ;  /* 0x0000000800037223 */ /* 0x000fc800000000ff */
[----:B------:R-:W-:-:S04]  /*0ce0*/  FFMA R2, R3, -255, R8 ;  /* 0xc37f000003027823 */ /* 0x000fc80000000008 */
[----:B------:R-:W-:Y:S01]  /*0cf0*/  FFMA R3, R0, R2, R3 ;  /* 0x0000000200037223 */ /* 0x000fe20000000003 */
[----:B01----:R-:W-:Y:S06]  /*0d00*/  @!P0 BRA `(.L_x_10) ;  /* 0x0000000000148947 */ /* 0x003fec0003800000 */
[----:B------:R-:W-:Y:S01]  /*0d10*/  MOV R0, R8 ;  /* 0x0000000800007202 */ /* 0x000fe20000000f00 */
[----:B------:R-:W-:Y:S01]  /*0d20*/  IMAD.MOV.U32 R3, RZ, RZ, 0x437f0000 ;  /* 0x437f0000ff037424 */ /* 0x000fe200078e00ff */
[----:B------:R-:W-:-:S07]  /*0d30*/  MOV R2, 0xd50 ;  /* 0x00000d5000027802 */ /* 0x000fce0000000f00 */
[----:B------:R-:W-:Y:S05]  /*0d40*/  CALL.REL.NOINC `($__internal_0_$__cuda_sm3x_div_rn_noftz_f32_slowpath) ;  /* 0x0000000000147944 */ /* 0x000fea0003c00000 */
[----:B------:R-:W-:-:S07]  /*0d50*/  MOV R3, R0 ;  /* 0x0000000000037202 */ /* 0x000fce0000000f00 */
.L_x_10:
[----:B------:R-:W-:Y:S05]  /*0d60*/  BSYNC.RECONVERGENT B0 ;  /* 0x0000000000007941 */ /* 0x000fea0003800200 */
.L_x_9:
[----:B------:R-:W-:-:S05]  /*0d70*/  IMAD.WIDE R4, R4, 0x4, R18 ;  /* 0x0000000404047825 */ /* 0x000fca00078e0212 */
[----:B------:R-:W-:Y:S01]  /*0d80*/  STG.E desc[UR6][R4.64], R3 ;  /* 0x0000000304007986 */ /* 0x000fe2000c101906 */
[----:B------:R-:W-:Y:S05]  /*0d90*/  EXIT ;  /* 0x000000000000794d */ /* 0x000fea0003800000 */
        .weak           $__internal_0_$__cuda_sm3x_div_rn_noftz_f32_slowpath
        .type           $__internal_0_$__cuda_sm3x_div_rn_noftz_f32_slowpath,@function
        .size           $__internal_0_$__cuda_sm3x_div_rn_noftz_f32_slowpath,(.L_x_75 - $__internal_0_$__cuda_sm3x_div_rn_noftz_f32_slowpath)
$__internal_0_$__cuda_sm3x_div_rn_noftz_f32_slowpath:
[----:B------:R-:W-:Y:S01]  /*0da0*/  SHF.R.U32.HI R9, RZ, 0x17, R3 ;  /* 0x00000017ff097819 */ /* 0x000fe20000011603 */
[----:B------:R-:W-:Y:S01]  /*0db0*/  BSSY.RECONVERGENT B1, `(.L_x_11) ;  /* 0x0000064000017945 */ /* 0x000fe20003800200 */
[----:B------:R-:W-:Y:S02]  /*0dc0*/  SHF.R.U32.HI R21, RZ, 0x17, R0 ;  /* 0x00000017ff157819 */ /* 0x000fe40000011600 */
[----:B------:R-:W-:Y:S02]  /*0dd0*/  LOP3.LUT R9, R9, 0xff, RZ, 0xc0, !PT ;  /* 0x000000ff09097812 */ /* 0x000fe400078ec0ff */
[----:B------:R-:W-:-:S03]  /*0de0*/  LOP3.LUT R21, R21, 0xff, RZ, 0xc0, !PT ;  /* 0x000000ff15157812 */ /* 0x000fc600078ec0ff */
[----:B------:R-:W-:Y:S01]  /*0df0*/  VIADD R20, R9, 0xffffffff ;  /* 0xffffffff09147836 */ /* 0x000fe20000000000 */
[----:B------:R-:W-:-:S04]  /*0e00*/  IADD3 R23, PT, PT, R21, -0x1, RZ ;  /* 0xffffffff15177810 */ /* 0x000fc80007ffe0ff */
[----:B------:R-:W-:-:S04]  /*0e10*/  ISETP.GT.U32.AND P0, PT, R20, 0xfd, PT ;  /* 0x000000fd1400780c */ /* 0x000fc80003f04070 */
[----:B------:R-:W-:-:S13]  /*0e20*/  ISETP.GT.U32.OR P0, PT, R23, 0xfd, P0 ;  /* 0x000000fd1700780c */ /* 0x000fda0000704470 */
[----:B------:R-:W-:Y:S01]  /*0e30*/  @!P0 IMAD.MOV.U32 R20, RZ, RZ, RZ ;  /* 0x000000ffff148224 */ /* 0x000fe200078e00ff */
[----:B------:R-:W-:Y:S06]  /*0e40*/  @!P0 BRA `(.L_x_12) ;  /* 0x0000000000648947 */ /* 0x000fec0003800000 */
[----:B------:R-:W-:Y:S02]  /*0e50*/  FSETP.GTU.FTZ.AND P0, PT, |R0|, +INF , PT ;  /* 0x7f8000000000780b */ /* 0x000fe40003f1c200 */
[----:B------:R-:W-:-:S04]  /*0e60*/  FSETP.GTU.FTZ.AND P1, PT, |R3|, +INF , PT ;  /* 0x7f8000000300780b */ /* 0x000fc80003f3c200 */
[----:B------:R-:W-:-:S13]  /*0e70*/  PLOP3.LUT P0, PT, P0, P1, PT, 0xf8, 0x8f ;  /* 0x00000000008f781c */ /* 0x000fda0000703f70 */
[----:B------:R-:W-:Y:S05]  /*0e80*/  @P0 BRA `(.L_x_13) ;  /* 0x0000000400540947 */ /* 0x000fea0003800000 */
[----:B------:R-:W-:-:S13]  /*0e90*/  LOP3.LUT P0, RZ, R3, 0x7fffffff, R0, 0xc8, !PT ;  /* 0x7fffffff03ff7812 */ /* 0x000fda000780c800 */
[----:B------:R-:W-:Y:S05]  /*0ea0*/  @!P0 BRA `(.L_x_14) ;  /* 0x0000000400448947 */ /* 0x000fea0003800000 */
[C---:B------:R-:W-:Y:S02]  /*0eb0*/  FSETP.NEU.FTZ.AND P2, PT, |R0|.reuse, +INF , PT ;  /* 0x7f8000000000780b */ /* 0x040fe40003f5d200 */
[----:B------:R-:W-:Y:S02]  /*0ec0*/  FSETP.NEU.FTZ.AND P1, PT, |R3|, +INF , PT ;  /* 0x7f8000000300780b */ /* 0x000fe40003f3d200 */
[----:B------:R-:W-:-:S11]  /*0ed0*/  FSETP.NEU.FTZ.AND P0, PT, |R0|, +INF , PT ;  /* 0x7f8000000000780b */ /* 0x000fd60003f1d200 */
[----:B------:R-:W-:Y:S05]  /*0ee0*/  @!P1 BRA !P2, `(.L_x_14) ;  /* 0x0000000400349947 */ /* 0x000fea0005000000 */
[----:B------:R-:W-:-:S04]  /*0ef0*/  LOP3.LUT P2, RZ, R0, 0x7fffffff, RZ, 0xc0, !PT ;  /* 0x7fffffff00ff7812 */ /* 0x000fc8000784c0ff */
[----:B------:R-:W-:-:S13]  /*0f00*/  PLOP3.LUT P1, PT, P1, P2, PT, 0x2f, 0xf2 ;  /* 0x0000000000f2781c */ /* 0x000fda0000f24577 */
[----:B------:R-:W-:Y:S05]  /*0f10*/  @P1 BRA `(.L_x_15) ;  /* 0x0000000400201947 */ /* 0x000fea0003800000 */
[----:B------:R-:W-:-:S04]  /*0f20*/  LOP3.LUT P1, RZ, R3, 0x7fffffff, RZ, 0xc0, !PT ;  /* 0x7fffffff03ff7812 */ /* 0x000fc8000782c0ff */
[----:B------:R-:W-:-:S13]  /*0f30*/  PLOP3.LUT P0, PT, P0, P1, PT, 0x2f, 0xf2 ;  /* 0x0000000000f2781c */ /* 0x000fda0000702577 */
[----:B------:R-:W-:Y:S05]  /*0f40*/  @P0 BRA `(.L_x_16) ;  /* 0x0000000400080947 */ /* 0x000fea0003800000 */
[----:B------:R-:W-:-:S04]  /*0f50*/  IADD3 R20, PT, PT, R21, -0x1, RZ ;  /* 0xffffffff15147810 */ /* 0x000fc80007ffe0ff */
[----:B------:R-:W-:Y:S01]  /*0f60*/  ISETP.GE.AND P0, PT, R20, RZ, PT ;  /* 0x000000ff1400720c */ /* 0x000fe20003f06270 */
[----:B------:R-:W-:-:S05]  /*0f70*/  VIADD R20, R9, 0xffffffff ;  /* 0xffffffff09147836 */ /* 0x000fca0000000000 */
[----:B------:R-:W-:-:S07]  /*0f80*/  ISETP.GE.AND P1, PT, R20, RZ, PT ;  /* 0x000000ff1400720c */ /* 0x000fce0003f26270 */
[----:B------:R-:W-:Y:S01]  /*0f90*/  @P0 MOV R20, RZ ;  /* 0x000000ff00140202 */ /* 0x000fe20000000f00 */
[----:B------:R-:W-:Y:S02]  /*0fa0*/  @!P0 IMAD.MOV.U32 R20, RZ, RZ, -0x40 ;  /* 0xffffffc0ff148424 */ /* 0x000fe400078e00ff */
[----:B------:R-:W-:-:S03]  /*0fb0*/  @!P0 FFMA R0, R0, 1.84467440737095516160e+19, RZ ;  /* 0x5f80000000008823 */ /* 0x000fc600000000ff */
[----:B------:R-:W-:Y:S01]  /*0fc0*/  @!P1 FFMA R3, R3, 1.84467440737095516160e+19, RZ ;  /* 0x5f80000003039823 */ /* 0x000fe200000000ff */
[----:B------:R-:W-:-:S07]  /*0fd0*/  @!P1 IADD3 R20, PT, PT, R20, 0x40, RZ ;  /* 0x0000004014149810 */ /* 0x000fce0007ffe0ff */
.L_x_12:
[----:B------:R-:W-:Y:S01]  /*0fe0*/  LEA R24, R9, 0xc0800000, 0x17 ;  /* 0xc080000009187811 */ /* 0x000fe200078eb8ff */
[----:B------:R-:W-:Y:S01]  /*0ff0*/  BSSY.RECONVERGENT B2, `(.L_x_17) ;  /* 0x0000036000027945 */ /* 0x000fe20003800200 */
[----:B------:R-:W-:-:S03]  /*1000*/  IADD3 R21, PT, PT, R21, -0x7f, RZ ;  /* 0xffffff8115157810 */ /* 0x000fc60007ffe0ff */
[----:B------:R-:W-:Y:S02]  /*1010*/  IMAD.IADD R27, R3, 0x1, -R24 ;  /* 0x00000001031b7824 */ /* 0x000fe400078e0a18 */
[C---:B------:R-:W-:Y:S01]  /*1020*/  IMAD R0, R21.reuse, -0x800000, R0 ;  /* 0xff80000015007824 */ /* 0x040fe200078e0200 */
[----:B------:R-:W-:Y:S01]  /*1030*/  IADD3 R21, PT, PT, R21, 0x7f, -R9 ;  /* 0x0000007f15157810 */ /* 0x000fe20007ffe809 */
[----:B------:R-:W0:Y:S01]  /*1040*/  MUFU.RCP R3, R27 ;  /* 0x0000001b00037308 */ /* 0x000e220000001000 */
[----:B------:R-:W-:-:S03]  /*1050*/  FADD.FTZ R23, -R27, -RZ ;  /* 0x800000ff1b177221 */ /* 0x000fc60000010100 */
[----:B------:R-:W-:Y:S02]  /*1060*/  IMAD.IADD R21, R21, 0x1, R20 ;  /* 0x0000000115157824 */ /* 0x000fe400078e0214 */
[----:B0-----:R-:W-:-:S04]  /*1070*/  FFMA R24, R3, R23, 1 ;  /* 0x3f80000003187423 */ /* 0x001fc80000000017 */
[----:B------:R-:W-:-:S04]  /*1080*/  FFMA R3, R3, R24, R3 ;  /* 0x0000001803037223 */ /* 0x000fc80000000003 */
[----:B------:R-:W-:-:S04]  /*1090*/  FFMA R24, R0, R3, RZ ;  /* 0x0000000300187223 */ /* 0x000fc800000000ff */
[----:B------:R-:W-:-:S04]  /*10a0*/  FFMA R26, R23, R24, R0 ;  /* 0x00000018171a7223 */ /* 0x000fc80000000000 */
[----:B------:R-:W-:-:S04]  /*10b0*/  FFMA R26, R3, R26, R24 ;  /* 0x0000001a031a7223 */ /* 0x000fc80000000018 */
[----:B------:R-:W-:-:S04]  /*10c0*/  FFMA R23, R23, R26, R0 ;  /* 0x0000001a17177223 */ /* 0x000fc80000000000 */
[----:B------:R-:W-:-:S05]  /*10d0*/  FFMA R0, R3, R23, R26 ;  /* 0x0000001703007223 */ /* 0x000fca000000001a */
[----:B------:R-:W-:-:S04]  /*10e0*/  SHF.R.U32.HI R9, RZ, 0x17, R0 ;  /* 0x00000017ff097819 */ /* 0x000fc80000011600 */
[----:B------:R-:W-:-:S04]  /*10f0*/  LOP3.LUT R20, R9, 0xff, RZ, 0xc0, !PT ;  /* 0x000000ff09147812 */ /* 0x000fc800078ec0ff */
[----:B------:R-:W-:-:S05]  /*1100*/  IADD3 R9, PT, PT, R20, R21, RZ ;  /* 0x0000001514097210 */ /* 0x000fca0007ffe0ff */
[----:B------:R-:W-:-:S05]  /*1110*/  VIADD R20, R9, 0xffffffff ;  /* 0xffffffff09147836 */ /* 0x000fca0000000000 */
[----:B------:R-:W-:-:S13]  /*1120*/  ISETP.GE.U32.AND P0, PT, R20, 0xfe, PT ;  /* 0x000000fe1400780c */ /* 0x000fda0003f06070 */
[----:B------:R-:W-:Y:S05]  /*1130*/  @!P0 BRA `(.L_x_18) ;  /* 0x0000000000808947 */ /* 0x000fea0003800000 */
[----:B------:R-:W-:-:S13]  /*1140*/  ISETP.GT.AND P0, PT, R9, 0xfe, PT ;  /* 0x000000fe0900780c */ /* 0x000fda0003f04270 */
[----:B------:R-:W-:Y:S05]  /*1150*/  @P0 BRA `(.L_x_19) ;  /* 0x00000000006c0947 */ /* 0x000fea0003800000 */
[----:B------:R-:W-:-:S13]  /*1160*/  ISETP.GE.AND P0, PT, R9, 0x1, PT ;  /* 0x000000010900780c */ /* 0x000fda0003f06270 */
[----:B------:R-:W-:Y:S05]  /*1170*/  @P0 BRA `(.L_x_20) ;  /* 0x0000000000740947 */ /* 0x000fea0003800000 */
[----:B------:R-:W-:Y:S02]  /*1180*/  ISETP.GE.AND P0, PT, R9, -0x18, PT ;  /* 0xffffffe80900780c */ /* 0x000fe40003f06270 */
[----:B------:R-:W-:-:S11]  /*1190*/  LOP3.LUT R0, R0, 0x80000000, RZ, 0xc0, !PT ;  /* 0x8000000000007812 */ /* 0x000fd600078ec0ff */
[----:B------:R-:W-:Y:S05]  /*11a0*/  @!P0 BRA `(.L_x_20) ;  /* 0x0000000000688947 */ /* 0x000fea0003800000 */
[CCC-:B------:R-:W-:Y:S01]  /*11b0*/  FFMA.RZ R20, R3.reuse, R23.reuse, R26.reuse ;  /* 0x0000001703147223 */ /* 0x1c0fe2000000c01a */
[CCC-:B------:R-:W-:Y:S01]  /*11c0*/  FFMA.RP R21, R3.reuse, R23.reuse, R26.reuse ;  /* 0x0000001703157223 */ /* 0x1c0fe2000000801a */
[----:B------:R-:W-:Y:S01]  /*11d0*/  FFMA.RM R26, R3, R23, R26 ;  /* 0x00000017031a7223 */ /* 0x000fe2000000401a */
[C---:B------:R-:W-:Y:S02]  /*11e0*/  IADD3 R3, PT, PT, R9.reuse, 0x20, RZ ;  /* 0x0000002009037810 */ /* 0x040fe40007ffe0ff */
[----:B------:R-:W-:Y:S02]  /*11f0*/  LOP3.LUT R20, R20, 0x7fffff, RZ, 0xc0, !PT ;  /* 0x007fffff14147812 */ /* 0x000fe400078ec0ff */
[C---:B------:R-:W-:Y:S02]  /*1200*/  ISETP.NE.AND P2, PT, R9.reuse, RZ, PT ;  /* 0x000000ff0900720c */ /* 0x040fe40003f45270 */
[----:B------:R-:W-:Y:S02]  /*1210*/  LOP3.LUT R20, R20, 0x800000, RZ, 0xfc, !PT ;  /* 0x0080000014147812 */ /* 0x000fe400078efcff */
[----:B------:R-:W-:Y:S01]  /*1220*/  ISETP.NE.AND P1, PT, R9, RZ, PT ;  /* 0x000000ff0900720c */ /* 0x000fe20003f25270 */
[----:B------:R-:W-:Y:S01]  /*1230*/  IMAD.MOV R9, RZ, RZ, -R9 ;  /* 0x000000ffff097224 */ /* 0x000fe200078e0a09 */
[----:B------:R-:W-:-:S02]  /*1240*/  SHF.L.U32 R3, R20, R3, RZ ;  /* 0x0000000314037219 */ /* 0x000fc400000006ff */
[----:B------:R-:W-:Y:S02]  /*1250*/  FSETP.NEU.FTZ.AND P0, PT, R21, R26, PT ;  /* 0x0000001a1500720b */ /* 0x000fe40003f1d000 */
[----:B------:R-:W-:Y:S02]  /*1260*/  SEL R9, R9, RZ, P2 ;  /* 0x000000ff09097207 */ /* 0x000fe40001000000 */
[----:B------:R-:W-:Y:S02]  /*1270*/  ISETP.NE.AND P1, PT, R3, RZ, P1 ;  /* 0x000000ff0300720c */ /* 0x000fe40000f25270 */
[----:B------:R-:W-:Y:S02]  /*1280*/  SHF.R.U32.HI R9, RZ, R9, R20 ;  /* 0x00000009ff097219 */ /* 0x000fe40000011614 */
[----:B------:R-:W-:Y:S02]  /*1290*/  PLOP3.LUT P0, PT, P0, P1, PT, 0xf8, 0x8f ;  /* 0x00000000008f781c */ /* 0x000fe40000703f70 */
[----:B------:R-:W-:-:S02]  /*12a0*/  SHF.R.U32.HI R3, RZ, 0x1, R9 ;  /* 0x00000001ff037819 */ /* 0x000fc40000011609 */
[----:B------:R-:W-:-:S04]  /*12b0*/  SEL R20, RZ, 0x1, !P0 ;  /* 0x00000001ff147807 */ /* 0x000fc80004000000 */
[----:B------:R-:W-:-:S04]  /*12c0*/  LOP3.LUT R20, R20, 0x1, R3, 0xf8, !PT ;  /* 0x0000000114147812 */ /* 0x000fc800078ef803 */
[----:B------:R-:W-:-:S04]  /*12d0*/  LOP3.LUT R20, R20, R9, RZ, 0xc0, !PT ;  /* 0x0000000914147212 */ /* 0x000fc800078ec0ff */
[----:B------:R-:W-:-:S04]  /*12e0*/  IADD3 R3, PT, PT, R3, R20, RZ ;  /* 0x0000001403037210 */ /* 0x000fc80007ffe0ff */
[----:B------:R-:W-:Y:S01]  /*12f0*/  LOP3.LUT R0, R3, R0, RZ, 0xfc, !PT ;  /* 0x0000000003007212 */ /* 0x000fe200078efcff */
[----:B------:R-:W-:Y:S06]  /*1300*/  BRA `(.L_x_20) ;  /* 0x0000000000107947 */ /* 0x000fec0003800000 */
.L_x_19:
[----:B------:R-:W-:-:S04]  /*1310*/  LOP3.LUT R0, R0, 0x80000000, RZ, 0xc0, !PT ;  /* 0x8000000000007812 */ /* 0x000fc800078ec0ff */
[----:B------:R-:W-:Y:S01]  /*1320*/  LOP3.LUT R0, R0, 0x7f800000, RZ, 0xfc, !PT ;  /* 0x7f80000000007812 */ /* 0x000fe200078efcff */
[----:B------:R-:W-:Y:S06]  /*1330*/  BRA `(.L_x_20) ;  /* 0x0000000000047947 */ /* 0x000fec0003800000 */
.L_x_18:
[----:B------:R-:W-:-:S07]  /*1340*/  IMAD R0, R21, 0x800000, R0 ;  /* 0x0080000015007824 */ /* 0x000fce00078e0200 */
.L_x_20:
[----:B------:R-:W-:Y:S05]  /*1350*/  BSYNC.RECONVERGENT B2 ;  /* 0x0000000000027941 */ /* 0x000fea0003800200 */
.L_x_17:
[----:B------:R-:W-:Y:S05]  /*1360*/  BRA `(.L_x_21) ;  /* 0x0000000000207947 */ /* 0x000fea0003800000 */
.L_x_16:
[----:B------:R-:W-:-:S04]  /*1370*/  LOP3.LUT R0, R3, 0x80000000, R0, 0x48, !PT ;  /* 0x8000000003007812 */ /* 0x000fc800078e4800 */
[----:B------:R-:W-:Y:S01]  /*1380*/  LOP3.LUT R0, R0, 0x7f800000, RZ, 0xfc, !PT ;  /* 0x7f80000000007812 */ /* 0x000fe200078efcff */
[----:B------:R-:W-:Y:S06]  /*1390*/  BRA `(.L_x_21) ;  /* 0x0000000000147947 */ /* 0x000fec0003800000 */
.L_x_15:
[----:B------:R-:W-:Y:S01]  /*13a0*/  LOP3.LUT R0, R3, 0x80000000, R0, 0x48, !PT ;  /* 0x8000000003007812 */ /* 0x000fe200078e4800 */
[----:B------:R-:W-:Y:S06]  /*13b0*/  BRA `(.L_x_21) ;  /* 0x00000000000c7947 */ /* 0x000fec0003800000 */
.L_x_14:
[----:B------:R-:W0:Y:S01]  /*13c0*/  MUFU.RSQ R0, -QNAN ;  /* 0xffc0000000007908 */ /* 0x000e220000001400 */
[----:B------:R-:W-:Y:S05]  /*13d0*/  BRA `(.L_x_21) ;  /* 0x0000000000047947 */ /* 0x000fea0003800000 */
.L_x_13:
[----:B------:R-:W-:-:S07]  /*13e0*/  FADD.FTZ R0, R0, R3 ;  /* 0x0000000300007221 */ /* 0x000fce0000010000 */
.L_x_21:
[----:B------:R-:W-:Y:S05]  /*13f0*/  BSYNC.RECONVERGENT B1 ;  /* 0x0000000000017941 */ /* 0x000fea0003800200 */
.L_x_11:
[----:B------:R-:W-:-:S04]  /*1400*/  HFMA2 R3, -RZ, RZ, 0, 0 ;  /* 0x00000000ff037431 */ /* 0x000fc800000001ff */
[----:B0-----:R-:W-:Y:S05]  /*1410*/  RET.REL.NODEC R2 `(_Z22fused_letterbox_kernelPKhPfiiiiifiif) ;  /* 0xffffffe802f87950 */ /* 0x001fea0003c3ffff */
.L_x_22:
[----:B------:R-:W-:-:S00]  /*1420*/  BRA `(.L_x_22) ;  /* 0xfffffffc00fc7947 */ /* 0x000fc0000383ffff */
[----:B------:R-:W-:-:S00]  /*1430*/  NOP ;  /* 0x0000000000007918 */ /* 0x000fc00000000000 */
        /* <DEDUP_REMOVED lines=12> */
.L_x_75:


//--------------------- .text._Z28fused_preprocess_fp16_kernelPKhP6__halfiiiii --------------------------
	.section	.text._Z28fused_preprocess_fp16_kernelPKhP6__halfiiiii,"ax",@progbits
	.align	128
        .global         _Z28fused_preprocess_fp16_kernelPKhP6__halfiiiii
        .type           _Z28fused_preprocess_fp16_kernelPKhP6__halfiiiii,@function
        .size           _Z28fused_preprocess_fp16_kernelPKhP6__halfiiiii,(.L_x_76 - _Z28fused_preprocess_fp16_kernelPKhP6__halfiiiii)
        .other          _Z28fused_preprocess_fp16_kernelPKhP6__halfiiiii,@"STO_CUDA_ENTRY STV_DEFAULT"
_Z28fused_preprocess_fp16_kernelPKhP6__halfiiiii:
.text._Z28fused_preprocess_fp16_kernelPKhP6__halfiiiii:
[----:B------:R-:W-:Y:S01]  /*0000*/  LDC R1, c[0x0][0x37c] ;  /* 0x0000df00ff017b82 */ /* 0x000fe20000000800 */
[----:B------:R-:W0:Y:S07]  /*0010*/  S2R R3, SR_TID.Y ;  /* 0x0000000000037919 */ /* 0x000e2e0000002200 */
[----:B------:R-:W1:Y:S01]  /*0020*/  LDC R19, c[0x0][0x360] ;  /* 0x0000d800ff137b82 */ /* 0x000e620000000800 */
[----:B------:R-:W2:Y:S01]  /*0030*/  LDCU UR7, c[0x0][0x39c] ;  /* 0x00007380ff0777ac */ /* 0x000ea20008000800 */
[----:B------:R-:W1:Y:S01]  /*0040*/  S2R R0, SR_TID.X ;  /* 0x0000000000007919 */ /* 0x000e620000002100 */
[----:B------:R-:W3:Y:S05]  /*0050*/  LDCU UR8, c[0x0][0x3a0] ;  /* 0x00007400ff0877ac */ /* 0x000eea0008000800 */
[----:B------:R-:W0:Y:S08]  /*0060*/  S2UR UR6, SR_CTAID.Y ;  /* 0x00000000000679c3 */ /* 0x000e300000002600 */
[----:B------:R-:W0:Y:S08]  /*0070*/  LDC R18, c[0x0][0x364] ;  /* 0x0000d900ff127b82 */ /* 0x000e300000000800 */
[----:B------:R-:W1:Y:S08]  /*0080*/  S2UR UR5, SR_CTAID.X ;  /* 0x00000000000579c3 */ /* 0x000e700000002500 */
[----:B------:R-:W4:Y:S08]  /*0090*/  S2UR UR4, SR_CTAID.Z ;  /* 0x00000000000479c3 */ /* 0x000f300000002700 */
[----:B------:R-:W4:Y:S01]  /*00a0*/  LDC R2, c[0x0][0x390] ;  /* 0x0000e400ff027b82 */ /* 0x000f220000000800 */
[----:B0-----:R-:W-:-:S05]  /*00b0*/  IMAD R18, R18, UR6, R3 ;  /* 0x0000000612127c24 */ /* 0x001fca000f8e0203 */
[----:B--2---:R-:W-:Y:S01]  /*00c0*/  ISETP.GE.AND P0, PT, R18, UR7, PT ;  /* 0x0000000712007c0c */ /* 0x004fe2000bf06270 */
[----:B-1----:R-:W-:-:S05]  /*00d0*/  IMAD R19, R19, UR5, R0 ;  /* 0x0000000513137c24 */ /* 0x002fca000f8e0200 */
[----:B---3--:R-:W-:-:S04]  /*00e0*/  ISETP.GE.OR P0, PT, R19, UR8, P0 ;  /* 0x0000000813007c0c */ /* 0x008fc80008706670 */
[----:B----4-:R-:W-:-:S13]  /*00f0*/  ISETP.LE.OR P0, PT, R2, UR4, P0 ;  /* 0x0000000402007c0c */ /* 0x010fda0008703670 */
[----:B------:R-:W-:Y:S05]  /*0100*/  @P0 EXIT ;  /* 0x000000000000094d */ /* 0x000fea0003800000 */
[----:B------:R-:W0:Y:S01]  /*0110*/  LDCU UR5, c[0x0][0x398] ;  /* 0x00007300ff0577ac */ /* 0x000e220008000800 */
[----:B------:R-:W-:-:S04]  /*0120*/  I2FP.F32.S32 R3, UR8 ;  /* 0x0000000800037c45 */ /* 0x000fc80008201400 */
[----:B------:R-:W1:Y:S01]  /*0130*/  MUFU.RCP R2, R3 ;  /* 0x0000000300027308 */ /* 0x000e620000001000 */
[----:B0-----:R-:W-:-:S07]  /*0140*/  I2FP.F32.S32 R0, UR5 ;  /* 0x0000000500007c45 */ /* 0x001fce0008201400 */
[----:B------:R-:W0:Y:S01]  /*0150*/  FCHK P0, R0, R3 ;  /* 0x0000000300007302 */ /* 0x000e220000000000 */
[----:B-1----:R-:W-:-:S04]  /*0160*/  FFMA R5, -R3, R2, 1 ;  /* 0x3f80000003057423 */ /* 0x002fc80000000102 */
[----:B------:R-:W-:-:S04]  /*0170*/  FFMA R5, R2, R5, R2 ;  /* 0x0000000502057223 */ /* 0x000fc80000000002 */
[----:B------:R-:W-:-:S04]  /*0180*/  FFMA R4, R0, R5, RZ ;  /* 0x0000000500047223 */ /* 0x000fc800000000ff */
[----:B------:R-:W-:-:S04]  /*0190*/  FFMA R2, -R3, R4, R0 ;  /* 0x0000000403027223 */ /* 0x000fc80000000100 */
[----:B------:R-:W-:Y:S01]  /*01a0*/  FFMA R4, R5, R2, R4 ;  /* 0x0000000205047223 */ /* 0x000fe20000000004 */
[----:B0-----:R-:W-:Y:S06]  /*01b0*/  @!P0 BRA `(.L_x_23) ;  /* 0x00000000000c8947 */ /* 0x001fec0003800000 */
[----:B------:R-:W-:-:S07]  /*01c0*/  MOV R21, 0x1e0 ;  /* 0x000001e000157802 */ /* 0x000fce0000000f00 */
[----:B------:R-:W-:Y:S05]  /*01d0*/  CALL.REL.NOINC `($__internal_1_$__cuda_sm3x_div_rn_noftz_f32_slowpath) ;  /* 0x0000000c009c7944 */ /* 0x000fea0003c00000 */
[----:B------:R-:W-:-:S07]  /*01e0*/  IMAD.MOV.U32 R4, RZ, RZ, R0 ;  /* 0x000000ffff047224 */ /* 0x000fce00078e0000 */
.L_x_23:
[----:B------:R-:W0:Y:S01]  /*01f0*/  LDCU UR5, c[0x0][0x39c] ;  /* 0x00007380ff0577ac */ /* 0x000e220008000800 */
[----:B------:R-:W1:Y:S01]  /*0200*/  LDCU.64 UR6, c[0x0][0x358] ;  /* 0x00006b00ff0677ac */ /* 0x000e620008000a00 */
[----:B0-----:R-:W-:Y:S01]  /*0210*/  I2FP.F32.U32 R3, UR5 ;  /* 0x0000000500037c45 */ /* 0x001fe20008201000 */
[----:B------:R-:W0:Y:S03]  /*0220*/  LDCU UR5, c[0x0][0x394] ;  /* 0x00007280ff0577ac */ /* 0x000e260008000800 */
[----:B------:R-:W2:Y:S01]  /*0230*/  MUFU.RCP R2, R3 ;  /* 0x0000000300027308 */ /* 0x000ea20000001000 */
[----:B0-----:R-:W-:Y:S01]  /*0240*/  I2FP.F32.S32 R0, UR5 ;  /* 0x0000000500007c45 */ /* 0x001fe20008201400 */
[----:B--2---:R-:W-:-:S06]  /*0250*/  FFMA R5, -R3, R2, 1 ;  /* 0x3f80000003057423 */ /* 0x004fcc0000000102 */
[----:B------:R-:W0:Y:S01]  /*0260*/  FCHK P0, R0, R3 ;  /* 0x0000000300007302 */ /* 0x000e220000000000 */
[----:B------:R-:W-:-:S04]  /*0270*/  FFMA R5, R2, R5, R2 ;  /* 0x0000000502057223 */ /* 0x000fc80000000002 */
[----:B------:R-:W-:-:S04]  /*0280*/  FFMA R2, R0, R5, RZ ;  /* 0x0000000500027223 */ /* 0x000fc800000000ff */
[----:B------:R-:W-:-:S04]  /*0290*/  FFMA R6, -R3, R2, R0 ;  /* 0x0000000203067223 */ /* 0x000fc80000000100 */
[----:B------:R-:W-:Y:S01]  /*02a0*/  FFMA R16, R5, R6, R2 ;  /* 0x0000000605107223 */ /* 0x000fe20000000002 */
[----:B01----:R-:W-:Y:S06]  /*02b0*/  @!P0 BRA `(.L_x_24) ;  /* 0x00000000000c8947 */ /* 0x003fec0003800000 */
[----:B------:R-:W-:-:S07]  /*02c0*/  MOV R21, 0x2e0 ;  /* 0x000002e000157802 */ /* 0x000fce0000000f00 */
[----:B------:R-:W-:Y:S05]  /*02d0*/  CALL.REL.NOINC `($__internal_1_$__cuda_sm3x_div_rn_noftz_f32_slowpath) ;  /* 0x0000000c005c7944 */ /* 0x000fea0003c00000 */
[----:B------:R-:W-:-:S07]  /*02e0*/  IMAD.MOV.U32 R16, RZ, RZ, R0 ;  /* 0x000000ffff107224 */ /* 0x000fce00078e0000 */
.L_x_24:
[----:B------:R-:W-:Y:S01]  /*02f0*/  I2FP.F32.S32 R0, R19 ;  /* 0x0000001300007245 */ /* 0x000fe20000201400 */
[----:B------:R-:W0:Y:S01]  /*0300*/  LDC.64 R12, c[0x0][0x398] ;  /* 0x0000e600ff0c7b82 */ /* 0x000e220000000a00 */
[----:B------:R-:W-:Y:S01]  /*0310*/  I2FP.F32.U32 R2, R18 ;  /* 0x0000001200027245 */ /* 0x000fe20000201000 */
[----:B------:R-:W-:Y:S02]  /*0320*/  UIMAD UR4, UR4, 0x3, URZ ;  /* 0x00000003040478a4 */ /* 0x000fe4000f8e02ff */
[----:B------:R-:W-:Y:S01]  /*0330*/  FADD R3, R0, 0.5 ;  /* 0x3f00000000037421 */ /* 0x000fe20000000000 */
[----:B------:R-:W1:Y:S03]  /*0340*/  LDCU UR5, c[0x0][0x3a0] ;  /* 0x00007400ff0577ac */ /* 0x000e660008000800 */
[----:B------:R-:W2:Y:S01]  /*0350*/  LDC R11, c[0x0][0x394] ;  /* 0x0000e500ff0b7b82 */ /* 0x000ea20000000800 */
[----:B------:R-:W-:Y:S01]  /*0360*/  FFMA R0, R3, R4, -0.5 ;  /* 0xbf00000003007423 */ /* 0x000fe20000000004 */
[----:B------:R-:W-:-:S03]  /*0370*/  FADD R3, R2, 0.5 ;  /* 0x3f00000002037421 */ /* 0x000fc60000000000 */
[----:B------:R-:W3:Y:S01]  /*0380*/  F2I.FLOOR.NTZ R4, R0 ;  /* 0x0000000000047305 */ /* 0x000ee20000207100 */
[----:B------:R-:W-:Y:S02]  /*0390*/  FFMA R16, R3, R16, -0.5 ;  /* 0xbf00000003107423 */ /* 0x000fe40000000010 */
[----:B------:R-:W4:Y:S05]  /*03a0*/  LDC.64 R2, c[0x0][0x380] ;  /* 0x0000e000ff027b82 */ /* 0x000f2a0000000a00 */
[----:B------:R-:W5:Y:S01]  /*03b0*/  F2I.FLOOR.NTZ R6, R16 ;  /* 0x0000001000067305 */ /* 0x000f620000207100 */
[----:B0-----:R-:W-:-:S04]  /*03c0*/  IADD3 R5, PT, PT, R12, -0x1, RZ ;  /* 0xffffffff0c057810 */ /* 0x001fc80007ffe0ff */
[----:B---3--:R-:W-:Y:S01]  /*03d0*/  VIMNMX.RELU R7, PT, PT, R4, R5, PT ;  /* 0x0000000504077248 */ /* 0x008fe20003fe1100 */
[----:B--2---:R-:W-:-:S03]  /*03e0*/  VIADD R9, R11, 0xffffffff ;  /* 0xffffffff0b097836 */ /* 0x004fc60000000000 */
[----:B------:R-:W-:Y:S01]  /*03f0*/  VIADDMNMX.RELU R5, R7, 0x1, R5, PT ;  /* 0x0000000107057846 */ /* 0x000fe20003801105 */
[----:B------:R-:W-:Y:S01]  /*0400*/  IMAD R11, R11, UR4, RZ ;  /* 0x000000040b0b7c24 */ /* 0x000fe2000f8e02ff */
[----:B-----5:R-:W-:-:S03]  /*0410*/  VIMNMX.RELU R6, PT, PT, R6, R9, PT ;  /* 0x0000000906067248 */ /* 0x020fc60003fe1100 */
[-C--:B------:R-:W-:Y:S01]  /*0420*/  IMAD R11, R11, R12.reuse, RZ ;  /* 0x0000000c0b0b7224 */ /* 0x080fe200078e02ff */
[C---:B------:R-:W-:Y:S01]  /*0430*/  VIADDMNMX.RELU R9, R6.reuse, 0x1, R9, PT ;  /* 0x0000000106097846 */ /* 0x040fe20003801109 */
[----:B------:R-:W-:-:S03]  /*0440*/  IMAD R4, R6, R12, R5 ;  /* 0x0000000c06047224 */ /* 0x000fc600078e0205 */
[C---:B----4-:R-:W-:Y:S01]  /*0450*/  IADD3 R2, P0, PT, R11.reuse, R2, RZ ;  /* 0x000000020b027210 */ /* 0x050fe20007f1e0ff */
[-CC-:B------:R-:W-:Y:S02]  /*0460*/  IMAD R6, R6, R12.reuse, R7.reuse ;  /* 0x0000000c06067224 */ /* 0x180fe400078e0207 */
[----:B------:R-:W-:Y:S01]  /*0470*/  IMAD R4, R4, 0x3, RZ ;  /* 0x0000000304047824 */ /* 0x000fe200078e02ff */
[----:B------:R-:W-:Y:S01]  /*0480*/  LEA.HI.X.SX32 R3, R11, R3, 0x1, P0 ;  /* 0x000000030b037211 */ /* 0x000fe200000f0eff */
[----:B------:R-:W-:Y:S02]  /*0490*/  IMAD R6, R6, 0x3, RZ ;  /* 0x0000000306067824 */ /* 0x000fe400078e02ff */
[C---:B------:R-:W-:Y:S01]  /*04a0*/  IMAD R7, R9.reuse, R12, R7 ;  /* 0x0000000c09077224 */ /* 0x040fe200078e0207 */
[----:B------:R-:W-:Y:S01]  /*04b0*/  IADD3 R10, P1, PT, R4, R2, RZ ;  /* 0x00000002040a7210 */ /* 0x000fe20007f3e0ff */
        /* <DEDUP_REMOVED lines=13> */
[----:B------:R-:W5:Y:S01]  /*0590*/  LDG.E.U8.CONSTANT R2, desc[UR6][R4.64] ;  /* 0x0000000604027981 */ /* 0x000f62000c1e9100 */
[----:B------:R-:W0:Y:S01]  /*05a0*/  FRND.FLOOR R17, R16 ;  /* 0x0000001000117307 */ /* 0x000e220000205000 */
[----:B-1----:R-:W-:Y:S01]  /*05b0*/  IMAD R13, R13, UR5, RZ ;  /* 0x000000050d0d7c24 */ /* 0x002fe2000f8e02ff */
[----:B------:R-:W-:Y:S01]  /*05c0*/  BSSY.RECONVERGENT B0, `(.L_x_25) ;  /* 0x0000022000007945 */ /* 0x000fe20003800200 */
[----:B------:R-:W-:-:S05]  /*05d0*/  IMAD R19, R18, UR5, R19 ;  /* 0x0000000512137c24 */ /* 0x000fca000f8e0213 */
[----:B------:R-:W1:Y:S01]  /*05e0*/  FRND.FLOOR R15, R0 ;  /* 0x00000000000f7307 */ /* 0x000e620000205000 */
[----:B0-----:R-:W-:Y:S01]  /*05f0*/  FADD R17, R16, -R17 ;  /* 0x8000001110117221 */ /* 0x001fe20000000000 */
[----:B-1----:R-:W-:-:S03]  /*0600*/  FADD R12, R0, -R15 ;  /* 0x8000000f000c7221 */ /* 0x002fc60000000000 */
[----:B------:R-:W-:Y:S01]  /*0610*/  FADD R15, -R17, 1 ;  /* 0x3f800000110f7421 */ /* 0x000fe20000000100 */
[----:B------:R-:W-:Y:S02]  /*0620*/  HFMA2 R0, -RZ, RZ, 3.748046875, 0 ;  /* 0x437f0000ff007431 */ /* 0x000fe400000001ff */
[C---:B------:R-:W-:Y:S01]  /*0630*/  FADD R20, -R12.reuse, 1 ;  /* 0x3f8000000c147421 */ /* 0x040fe20000000100 */
[----:B--2---:R-:W-:Y:S01]  /*0640*/  I2FP.F32.U32 R23, R14 ;  /* 0x0000000e00177245 */ /* 0x004fe20000201000 */
[-C--:B------:R-:W-:Y:S02]  /*0650*/  FMUL R14, R12, R15.reuse ;  /* 0x0000000f0c0e7220 */ /* 0x080fe40000400000 */
[----:B------:R-:W-:Y:S01]  /*0660*/  FMUL R15, R20, R15 ;  /* 0x0000000f140f7220 */ /* 0x000fe20000400000 */
[----:B---3--:R-:W-:Y:S01]  /*0670*/  I2FP.F32.U32 R22, R21 ;  /* 0x0000001500167245 */ /* 0x008fe20000201000 */
[----:B------:R-:W-:Y:S01]  /*0680*/  FMUL R16, R14, R23 ;  /* 0x000000170e107220 */ /* 0x000fe20000400000 */
[----:B------:R-:W-:Y:S01]  /*0690*/  IMAD.MOV.U32 R23, RZ, RZ, 0x3b808081 ;  /* 0x3b808081ff177424 */ /* 0x000fe200078e00ff */
[----:B----4-:R-:W-:-:S02]  /*06a0*/  I2FP.F32.U32 R3, R3 ;  /* 0x0000000300037245 */ /* 0x010fc40000201000 */
[----:B------:R-:W-:Y:S01]  /*06b0*/  FFMA R21, R15, R22, R16 ;  /* 0x000000160f157223 */ /* 0x000fe20000000010 */
[----:B------:R-:W-:Y:S01]  /*06c0*/  FMUL R16, R17, R20 ;  /* 0x0000001411107220 */ /* 0x000fe20000400000 */
[----:B------:R-:W-:Y:S01]  /*06d0*/  FMUL R17, R12, R17 ;  /* 0x000000110c117220 */ /* 0x000fe20000400000 */
[----:B------:R-:W-:Y:S01]  /*06e0*/  FFMA R12, R23, -R0, 1 ;  /* 0x3f800000170c7423 */ /* 0x000fe20000000800 */
[----:B-----5:R-:W-:Y:S01]  /*06f0*/  I2FP.F32.U32 R0, R2 ;  /* 0x0000000200007245 */ /* 0x020fe20000201000 */
[----:B------:R-:W-:Y:S02]  /*0700*/  FFMA R2, R16, R3, R21 ;  /* 0x0000000310027223 */ /* 0x000fe40000000015 */
[----:B------:R-:W-:Y:S01]  /*0710*/  FFMA R3, R12, R23, 0.0039215688593685626984 ;  /* 0x3b8080810c037423 */ /* 0x000fe20000000017 */
[----:B------:R-:W-:Y:S02]  /*0720*/  IMAD R12, R13, UR4, RZ ;  /* 0x000000040d0c7c24 */ /* 0x000fe4000f8e02ff */
[----:B------:R-:W-:-:S04]  /*0730*/  FFMA R0, R17, R0, R2 ;  /* 0x0000000011007223 */ /* 0x000fc80000000002 */
[----:B------:R-:W0:Y:S01]  /*0740*/  FCHK P0, R0, 255 ;  /* 0x437f000000007902 */ /* 0x000e220000000000 */
[----:B------:R-:W-:Y:S01]  /*0750*/  FFMA R2, R0, R3, RZ ;  /* 0x0000000300027223 */ /* 0x000fe200000000ff */
[----:B------:R-:W-:-:S03]  /*0760*/  SHF.R.S32.HI R18, RZ, 0x1f, R12 ;  /* 0x0000001fff127819 */ /* 0x000fc6000001140c */
[----:B------:R-:W-:-:S04]  /*0770*/  FFMA R20, R2, -255, R0 ;  /* 0xc37f000002147823 */ /* 0x000fc80000000000 */
[----:B------:R-:W-:Y:S01]  /*0780*/  FFMA R2, R3, R20, R2 ;  /* 0x0000001403027223 */ /* 0x000fe20000000002 */
[----:B0-----:R-:W-:Y:S06]  /*0790*/  @!P0 BRA `(.L_x_26) ;  /* 0x0000000000108947 */ /* 0x001fec0003800000 */
[----:B------:R-:W-:Y:S01]  /*07a0*/  IMAD.MOV.U32 R3, RZ, RZ, 0x437f0000 ;  /* 0x437f0000ff037424 */ /* 0x000fe200078e00ff */
[----:B------:R-:W-:-:S07]  /*07b0*/  MOV R21, 0x7d0 ;  /* 0x000007d000157802 */ /* 0x000fce0000000f00 */
[----:B------:R-:W-:Y:S05]  /*07c0*/  CALL.REL.NOINC `($__internal_1_$__cuda_sm3x_div_rn_noftz_f32_slowpath) ;  /* 0x0000000800207944 */ /* 0x000fea0003c00000 */
[----:B------:R-:W-:-:S07]  /*07d0*/  IMAD.MOV.U32 R2, RZ, RZ, R0 ;  /* 0x000000ffff027224 */ /* 0x000fce00078e0000 */
.L_x_26:
[----:B------:R-:W-:Y:S05]  /*07e0*/  BSYNC.RECONVERGENT B0 ;  /* 0x0000000000007941 */ /* 0x000fea0003800200 */
.L_x_25:
[----:B------:R-:W0:Y:S01]  /*07f0*/  LDC R21, c[0x3][0xc] ;  /* 0x00c00300ff157b82 */ /* 0x000e220000000800 */
[----:B------:R-:W1:Y:S01]  /*0800*/  LDCU UR4, c[0x3][URZ] ;  /* 0x00c00000ff0477ac */ /* 0x000e620008000800 */
[----:B------:R-:W-:Y:S01]  /*0810*/  BSSY.RECONVERGENT B0, `(.L_x_27) ;  /* 0x000000f000007945 */ /* 0x000fe20003800200 */
[----:B-1----:R-:W-:Y:S01]  /*0820*/  FADD R0, R2, -UR4 ;  /* 0x8000000402007e21 */ /* 0x002fe20008000000 */
        /* <DEDUP_REMOVED lines=9> */
[----:B------:R-:W-:Y:S02]  /*08c0*/  MOV R21, 0x8f0 ;  /* 0x000008f000157802 */ /* 0x000fe40000000f00 */
[----:B0-----:R-:W-:-:S07]  /*08d0*/  MOV R3, UR4 ;  /* 0x0000000400037c02 */ /* 0x001fce0008000f00 */
[----:B------:R-:W-:Y:S05]  /*08e0*/  CALL.REL.NOINC `($__internal_1_$__cuda_sm3x_div_rn_noftz_f32_slowpath) ;  /* 0x0000000400d87944 */ /* 0x000fea0003c00000 */
[----:B------:R-:W-:-:S07]  /*08f0*/  IMAD.MOV.U32 R3, RZ, RZ, R0 ;  /* 0x000000ffff037224 */ /* 0x000fce00078e0000 */
.L_x_28:
[----:B------:R-:W-:Y:S05]  /*0900*/  BSYNC.RECONVERGENT B0 ;  /* 0x0000000000007941 */ /* 0x000fea0003800200 */
.L_x_27:
[----:B------:R-:W2:Y:S01]  /*0910*/  LDG.E.U8.CONSTANT R2, desc[UR6][R10.64+0x1] ;  /* 0x000001060a027981 */ /* 0x000ea2000c1e9100 */
[----:B------:R-:W0:Y:S03]  /*0920*/  LDCU.64 UR4, c[0x0][0x388] ;  /* 0x00007100ff0477ac */ /* 0x000e260008000a00 */
[----:B------:R-:W3:Y:S04]  /*0930*/  LDG.E.U8.CONSTANT R21, desc[UR6][R8.64+0x1] ;  /* 0x0000010608157981 */ /* 0x000ee8000c1e9100 */
[----:B------:R-:W4:Y:S04]  /*0940*/  LDG.E.U8.CONSTANT R20, desc[UR6][R6.64+0x1] ;  /* 0x0000010606147981 */ /* 0x000f28000c1e9100 */
[----:B------:R-:W5:Y:S01]  /*0950*/  LDG.E.U8.CONSTANT R0, desc[UR6][R4.64+0x1] ;  /* 0x0000010604007981 */ /* 0x000f62000c1e9100 */
[----:B------:R-:W-:Y:S01]  /*0960*/  IADD3 R25, P0, PT, R12, R19, RZ ;  /* 0x000000130c197210 */ /* 0x000fe20007f1e0ff */
[----:B------:R-:W-:Y:S03]  /*0970*/  BSSY.RECONVERGENT B0, `(.L_x_29) ;  /* 0x000001c000007945 */ /* 0x000fe60003800200 */
[----:B------:R-:W-:-:S02]  /*0980*/  LEA.HI.X.SX32 R26, R19, R18, 0x1, P0 ;  /* 0x00000012131a7211 */ /* 0x000fc400000f0eff */
[----:B--2---:R-:W-:Y:S02]  /*0990*/  I2FP.F32.U32 R23, R2 ;  /* 0x0000000200177245 */ /* 0x004fe40000201000 */
[C---:B0-----:R-:W-:Y:S02]  /*09a0*/  LEA R2, P0, R25.reuse, UR4, 0x1 ;  /* 0x0000000419027c11 */ /* 0x041fe4000f8008ff */
[----:B---3--:R-:W-:Y:S01]  /*09b0*/  I2FP.F32.U32 R22, R21 ;  /* 0x0000001500167245 */ /* 0x008fe20000201000 */
[----:B------:R-:W-:Y:S01]  /*09c0*/  FMUL R24, R14, R23 ;  /* 0x000000170e187220 */ /* 0x000fe20000400000 */
[----:B------:R-:W-:Y:S02]  /*09d0*/  F2FP.F16.F32.PACK_AB R21, RZ, R3 ;  /* 0x00000003ff15723e */ /* 0x000fe400000000ff */
[----:B------:R-:W-:Y:S01]  /*09e0*/  LEA.HI.X R3, R25, UR5, R26, 0x1, P0 ;  /* 0x0000000519037c11 */ /* 0x000fe200080f0c1a */
[----:B------:R-:W-:Y:S01]  /*09f0*/  FFMA R23, R15, R22, R24 ;  /* 0x000000160f177223 */ /* 0x000fe20000000018 */
[----:B------:R-:W-:Y:S01]  /*0a00*/  PRMT R26, R21, 0x7610, R26 ;  /* 0x00007610151a7816 */ /* 0x000fe2000000001a */
[----:B------:R-:W-:Y:S01]  /*0a10*/  HFMA2 R25, -RZ, RZ, 3.748046875, 0 ;  /* 0x437f0000ff197431 */ /* 0x000fe200000001ff */
[----:B----4-:R-:W-:Y:S01]  /*0a20*/  I2FP.F32.U32 R21, R20 ;  /* 0x0000001400157245 */ /* 0x010fe20000201000 */
[----:B------:R-:W-:Y:S01]  /*0a30*/  IMAD.MOV.U32 R24, RZ, RZ, 0x3b808081 ;  /* 0x3b808081ff187424 */ /* 0x000fe200078e00ff */
[----:B-----5:R-:W-:Y:S01]  /*0a40*/  I2FP.F32.U32 R0, R0 ;  /* 0x0000000000007245 */ /* 0x020fe20000201000 */
[----:B------:R0:W-:Y:S02]  /*0a50*/  STG.E.U16 desc[UR6][R2.64], R26 ;  /* 0x0000001a02007986 */ /* 0x0001e4000c101506 */
        /* <DEDUP_REMOVED lines=10> */
[----:B------:R-:W-:Y:S01]  /*0b00*/  MOV R21, 0xb30 ;  /* 0x00000b3000157802 */ /* 0x000fe20000000f00 */
[----:B------:R-:W-:-:S07]  /*0b10*/  IMAD.MOV.U32 R3, RZ, RZ, 0x437f0000 ;  /* 0x437f0000ff037424 */ /* 0x000fce00078e00ff */
[----:B------:R-:W-:Y:S05]  /*0b20*/  CALL.REL.NOINC `($__internal_1_$__cuda_sm3x_div_rn_noftz_f32_slowpath) ;  /* 0x0000000400487944 */ /* 0x000fea0003c00000 */
.L_x_30:
[----:B------:R-:W-:Y:S05]  /*0b30*/  BSYNC.RECONVERGENT B0 ;  /* 0x0000000000007941 */ /* 0x000fea0003800200 */
.L_x_29:
        /* <DEDUP_REMOVED lines=17> */
.L_x_32:
[----:B------:R-:W-:Y:S05]  /*0c50*/  BSYNC.RECONVERGENT B0 ;  /* 0x0000000000007941 */ /* 0x000fea0003800200 */
.L_x_31:
[----:B------:R-:W2:Y:S01]  /*0c60*/  LDG.E.U8.CONSTANT R10, desc[UR6][R10.64+0x2] ;  /* 0x000002060a0a7981 */ /* 0x000ea2000c1e9100 */
[----:B------:R-:W0:Y:S03]  /*0c70*/  LDCU.64 UR4, c[0x0][0x388] ;  /* 0x00007100ff0477ac */ /* 0x000e260008000a00 */
[----:B------:R-:W3:Y:S04]  /*0c80*/  LDG.E.U8.CONSTANT R8, desc[UR6][R8.64+0x2] ;  /* 0x0000020608087981 */ /* 0x000ee8000c1e9100 */
[----:B------:R1:W4:Y:S04]  /*0c90*/  LDG.E.U8.CONSTANT R6, desc[UR6][R6.64+0x2] ;  /* 0x0000020606067981 */ /* 0x000328000c1e9100 */
[----:B------:R4:W5:Y:S01]  /*0ca0*/  LDG.E.U8.CONSTANT R4, desc[UR6][R4.64+0x2] ;  /* 0x0000020604047981 */ /* 0x000962000c1e9100 */
[----:B------:R-:W-:Y:S01]  /*0cb0*/  IMAD.IADD R19, R13, 0x1, R19 ;  /* 0x000000010d137824 */ /* 0x000fe200078e0213 */
[----:B------:R-:W-:Y:S01]  /*0cc0*/  F2FP.F16.F32.PACK_AB R0, RZ, R3 ;  /* 0x00000003ff00723e */ /* 0x000fe200000000ff */
[----:B------:R-:W-:Y:S03]  /*0cd0*/  BSSY.RECONVERGENT B0, `(.L_x_33) ;  /* 0x000001c000007945 */ /* 0x000fe60003800200 */
[----:B------:R-:W-:Y:S01]  /*0ce0*/  IADD3 R22, P0, PT, R12, R19, RZ ;  /* 0x000000130c167210 */ /* 0x000fe20007f1e0ff */
[----:B-1----:R-:W-:-:S03]  /*0cf0*/  IMAD.MOV.U32 R7, RZ, RZ, 0x437f0000 ;  /* 0x437f0000ff077424 */ /* 0x002fc600078e00ff */
[----:B------:R-:W-:Y:S02]  /*0d00*/  LEA.HI.X.SX32 R23, R19, R18, 0x1, P0 ;  /* 0x0000001213177211 */ /* 0x000fe400000f0eff */
[----:B0-----:R-:W-:-:S04]  /*0d10*/  LEA R2, P0, R22, UR4, 0x1 ;  /* 0x0000000416027c11 */ /* 0x001fc8000f8008ff */
[----:B------:R-:W-:Y:S02]  /*0d20*/  LEA.HI.X R3, R22, UR5, R23, 0x1, P0 ;  /* 0x0000000516037c11 */ /* 0x000fe400080f0c17 */
[----:B--2---:R-:W-:Y:S02]  /*0d30*/  I2FP.F32.U32 R21, R10 ;  /* 0x0000000a00157245 */ /* 0x004fe40000201000 */
[----:B---3--:R-:W-:-:S03]  /*0d40*/  I2FP.F32.U32 R20, R8 ;  /* 0x0000000800147245 */ /* 0x008fc60000201000 */
[----:B------:R-:W-:Y:S01]  /*0d50*/  FMUL R14, R14, R21 ;  /* 0x000000150e0e7220 */ /* 0x000fe20000400000 */
[----:B------:R-:W-:Y:S01]  /*0d60*/  PRMT R8, R0, 0x7610, R8 ;  /* 0x0000761000087816 */ /* 0x000fe20000000008 */
[----:B------:R-:W-:Y:S01]  /*0d70*/  HFMA2 R0, -RZ, RZ, 0.9375, -7.688999176025390625e-06 ;  /* 0x3b808081ff007431 */ /* 0x000fe200000001ff */
[----:B----4-:R-:W-:Y:S01]  /*0d80*/  I2FP.F32.U32 R5, R6 ;  /* 0x0000000600057245 */ /* 0x010fe20000201000 */
[----:B------:R-:W-:Y:S02]  /*0d90*/  FFMA R15, R15, R20, R14 ;  /* 0x000000140f0f7223 */ /* 0x000fe4000000000e */
[----:B------:R0:W-:Y:S01]  /*0da0*/  STG.E.U16 desc[UR6][R2.64], R8 ;  /* 0x0000000802007986 */ /* 0x0001e2000c101506 */
[----:B-----5:R-:W-:Y:S01]  /*0db0*/  I2FP.F32.U32 R4, R4 ;  /* 0x0000000400047245 */ /* 0x020fe20000201000 */
        /* <DEDUP_REMOVED lines=12> */
[----:B------:R-:W-:Y:S05]  /*0e80*/  CALL.REL.NOINC `($__internal_1_$__cuda_sm3x_div_rn_noftz_f32_slowpath) ;  /* 0x0000000000707944 */ /* 0x000fea0003c00000 */
.L_x_34:
[----:B------:R-:W-:Y:S05]  /*0e90*/  BSYNC.RECONVERGENT B0 ;  /* 0x0000000000007941 */ /* 0x000fea0003800200 */
.L_x_33:
        /* <DEDUP_REMOVED lines=15> */
[----:B------:R-:W-:Y:S05]  /*0f90*/  CALL.REL.NOINC `($__internal_1_$__cuda_sm3x_div_rn_noftz_f32_slowpath) ;  /* 0x00000000002c7944 */ /* 0x000fea0003c00000 */
[----:B------:R-:W-:-:S07]  /*0fa0*/  IMAD.MOV.U32 R3, RZ, RZ, R0 ;  /* 0x000000ffff037224 */ /* 0x000fce00078e0000 */
.L_x_36:
[----:B------:R-:W-:Y:S05]  /*0fb0*/  BSYNC.RECONVERGENT B0 ;  /* 0x0000000000007941 */ /* 0x000fea0003800200 */
.L_x_35:
[----:B------:R-:W0:Y:S01]  /*0fc0*/  LDCU.64 UR4, c[0x0][0x388] ;  /* 0x00007100ff0477ac */ /* 0x000e220008000a00 */
[----:B------:R-:W-:Y:S02]  /*0fd0*/  IADD3 R13, PT, PT, R13, R19, RZ ;  /* 0x000000130d0d7210 */ /* 0x000fe40007ffe0ff */
[----:B------:R-:W-:Y:S02]  /*0fe0*/  F2FP.F16.F32.PACK_AB R0, RZ, R3 ;  /* 0x00000003ff00723e */ /* 0x000fe400000000ff */
[----:B------:R-:W-:-:S04]  /*0ff0*/  IADD3 R12, P0, PT, R12, R13, RZ ;  /* 0x0000000d0c0c7210 */ /* 0x000fc80007f1e0ff */
[----:B------:R-:W-:Y:S02]  /*1000*/  LEA.HI.X.SX32 R13, R13, R18, 0x1, P0 ;  /* 0x000000120d0d7211 */ /* 0x000fe400000f0eff */
[----:B0-----:R-:W-:-:S04]  /*1010*/  LEA R2, P0, R12, UR4, 0x1 ;  /* 0x000000040c027c11 */ /* 0x001fc8000f8008ff */
[----:B------:R-:W-:-:S05]  /*1020*/  LEA.HI.X R3, R12, UR5, R13, 0x1, P0 ;  /* 0x000000050c037c11 */ /* 0x000fca00080f0c0d */
[----:B------:R-:W-:Y:S01]  /*1030*/  STG.E.U16 desc[UR6][R2.64], R0 ;  /* 0x0000000002007986 */ /* 0x000fe2000c101506 */
[----:B------:R-:W-:Y:S05]  /*1040*/  EXIT ;  /* 0x000000000000794d */ /* 0x000fea0003800000 */
        .weak           $__internal_1_$__cuda_sm3x_div_rn_noftz_f32_slowpath
        .type           $__internal_1_$__cuda_sm3x_div_rn_noftz_f32_slowpath,@function
        .size           $__internal_1_$__cuda_sm3x_div_rn_noftz_f32_slowpath,(.L_x_76 - $__internal_1_$__cuda_sm3x_div_rn_noftz_f32_slowpath)
$__internal_1_$__cuda_sm3x_div_rn_noftz_f32_slowpath:
[----:B------:R-:W-:Y:S01]  /*1050*/  SHF.R.U32.HI R20, RZ, 0x17, R3 ;  /* 0x00000017ff147819 */ /* 0x000fe20000011603 */
[----:B------:R-:W-:Y:S01]  /*1060*/  BSSY.RECONVERGENT B1, `(.L_x_37) ;  /* 0x0000062000017945 */ /* 0x000fe20003800200 */
[----:B------:R-:W-:Y:S02]  /*1070*/  SHF.R.U32.HI R22, RZ, 0x17, R0 ;  /* 0x00000017ff167819 */ /* 0x000fe40000011600 */
[----:B------:R-:W-:Y:S02]  /*1080*/  LOP3.LUT R20, R20, 0xff, RZ, 0xc0, !PT ;  /* 0x000000ff14147812 */ /* 0x000fe400078ec0ff */
[----:B------:R-:W-:-:S03]  /*1090*/  LOP3.LUT R22, R22, 0xff, RZ, 0xc0, !PT ;  /* 0x000000ff16167812 */ /* 0x000fc600078ec0ff */
[----:B------:R-:W-:Y:S02]  /*10a0*/  VIADD R24, R20, 0xffffffff ;  /* 0xffffffff14187836 */ /* 0x000fe40000000000 */
[----:B------:R-:W-:-:S03]  /*10b0*/  VIADD R23, R22, 0xffffffff ;  /* 0xffffffff16177836 */ /* 0x000fc60000000000 */
[----:B------:R-:W-:-:S04]  /*10c0*/  ISETP.GT.U32.AND P0, PT, R24, 0xfd, PT ;  /* 0x000000fd1800780c */ /* 0x000fc80003f04070 */
[----:B------:R-:W-:-:S13]  /*10d0*/  ISETP.GT.U32.OR P0, PT, R23, 0xfd, P0 ;  /* 0x000000fd1700780c */ /* 0x000fda0000704470 */
[----:B------:R-:W-:Y:S01]  /*10e0*/  @!P0 MOV R2, RZ ;  /* 0x000000ff00028202 */ /* 0x000fe20000000f00 */
        /* <DEDUP_REMOVED lines=17> */
[----:B------:R-:W-:Y:S02]  /*1200*/  ISETP.GE.AND P0, PT, R23, RZ, PT ;  /* 0x000000ff1700720c */ /* 0x000fe40003f06270 */
[----:B------:R-:W-:-:S11]  /*1210*/  ISETP.GE.AND P1, PT, R24, RZ, PT ;  /* 0x000000ff1800720c */ /* 0x000fd60003f26270 */
[----:B------:R-:W-:Y:S01]  /*1220*/  @P0 IMAD.MOV.U32 R2, RZ, RZ, RZ ;  /* 0x000000ffff020224 */ /* 0x000fe200078e00ff */
[----:B------:R-:W-:Y:S01]  /*1230*/  @!P0 MOV R2, 0xffffffc0 ;  /* 0xffffffc000028802 */ /* 0x000fe20000000f00 */
[----:B------:R-:W-:Y:S01]  /*1240*/  @!P0 FFMA R0, R0, 1.84467440737095516160e+19, RZ ;  /* 0x5f80000000008823 */ /* 0x000fe200000000ff */
[----:B------:R-:W-:-:S03]  /*1250*/  @!P1 FFMA R3, R3, 1.84467440737095516160e+19, RZ ;  /* 0x5f80000003039823 */ /* 0x000fc600000000ff */
[----:B------:R-:W-:-:S07]  /*1260*/  @!P1 VIADD R2, R2, 0x40 ;  /* 0x0000004002029836 */ /* 0x000fce0000000000 */
.L_x_38:
[----:B------:R-:W-:Y:S01]  /*1270*/  LEA R24, R20, 0xc0800000, 0x17 ;  /* 0xc080000014187811 */ /* 0x000fe200078eb8ff */
[----:B------:R-:W-:Y:S03]  /*1280*/  BSSY.RECONVERGENT B2, `(.L_x_43) ;  /* 0x0000036000027945 */ /* 0x000fe60003800200 */
[----:B------:R-:W-:Y:S01]  /*1290*/  IADD3 R26, PT, PT, -R24, R3, RZ ;  /* 0x00000003181a7210 */ /* 0x000fe20007ffe1ff */
[----:B------:R-:W-:-:S03]  /*12a0*/  VIADD R3, R22, 0xffffff81 ;  /* 0xffffff8116037836 */ /* 0x000fc60000000000 */
[----:B------:R-:W0:Y:S01]  /*12b0*/  MUFU.RCP R24, R26 ;  /* 0x0000001a00187308 */ /* 0x000e220000001000 */
[----:B------:R-:W-:Y:S01]  /*12c0*/  FADD.FTZ R25, -R26, -RZ ;  /* 0x800000ff1a197221 */ /* 0x000fe20000010100 */
[C---:B------:R-:W-:Y:S01]  /*12d0*/  IMAD R0, R3.reuse, -0x800000, R0 ;  /* 0xff80000003007824 */ /* 0x040fe200078e0200 */
[----:B------:R-:W-:-:S04]  /*12e0*/  IADD3 R3, PT, PT, R3, 0x7f, -R20 ;  /* 0x0000007f03037810 */ /* 0x000fc80007ffe814 */
[----:B------:R-:W-:Y:S01]  /*12f0*/  IADD3 R3, PT, PT, R3, R2, RZ ;  /* 0x0000000203037210 */ /* 0x000fe20007ffe0ff */
        /* <DEDUP_REMOVED lines=8> */
[----:B------:R-:W-:-:S05]  /*1380*/  LOP3.LUT R2, R20, 0xff, RZ, 0xc0, !PT ;  /* 0x000000ff14027812 */ /* 0x000fca00078ec0ff */
[----:B------:R-:W-:-:S05]  /*1390*/  IMAD.IADD R2, R2, 0x1, R3 ;  /* 0x0000000102027824 */ /* 0x000fca00078e0203 */
[----:B------:R-:W-:-:S04]  /*13a0*/  IADD3 R20, PT, PT, R2, -0x1, RZ ;  /* 0xffffffff02147810 */ /* 0x000fc80007ffe0ff */
        /* <DEDUP_REMOVED lines=12> */
[C---:B------:R-:W-:Y:S01]  /*1470*/  VIADD R23, R2.reuse, 0x20 ;  /* 0x0000002002177836 */ /* 0x040fe20000000000 */
[----:B------:R-:W-:Y:S02]  /*1480*/  ISETP.NE.AND P2, PT, R2, RZ, PT ;  /* 0x000000ff0200720c */ /* 0x000fe40003f45270 */
[----:B------:R-:W-:Y:S02]  /*1490*/  LOP3.LUT R20, R20, 0x7fffff, RZ, 0xc0, !PT ;  /* 0x007fffff14147812 */ /* 0x000fe400078ec0ff */
[----:B------:R-:W-:Y:S02]  /*14a0*/  ISETP.NE.AND P1, PT, R2, RZ, PT ;  /* 0x000000ff0200720c */ /* 0x000fe40003f25270 */
[----:B------:R-:W-:-:S02]  /*14b0*/  LOP3.LUT R20, R20, 0x800000, RZ, 0xfc, !PT ;  /* 0x0080000014147812 */ /* 0x000fc400078efcff */
[----:B------:R-:W-:Y:S02]  /*14c0*/  IADD3 R2, PT, PT, -R2, RZ, RZ ;  /* 0x000000ff02027210 */ /* 0x000fe40007ffe1ff */
[----:B------:R-:W-:Y:S02]  /*14d0*/  SHF.L.U32 R23, R20, R23, RZ ;  /* 0x0000001714177219 */ /* 0x000fe400000006ff */
[----:B------:R-:W-:Y:S02]  /*14e0*/  FSETP.NEU.FTZ.AND P0, PT, R3, R22, PT ;  /* 0x000000160300720b */ /* 0x000fe40003f1d000 */
[----:B------:R-:W-:Y:S02]  /*14f0*/  SEL R3, R2, RZ, P2 ;  /* 0x000000ff02037207 */ /* 0x000fe40001000000 */
[----:B------:R-:W-:Y:S02]  /*1500*/  ISETP.NE.AND P1, PT, R23, RZ, P1 ;  /* 0x000000ff1700720c */ /* 0x000fe40000f25270 */
[----:B------:R-:W-:-:S02]  /*1510*/  SHF.R.U32.HI R3, RZ, R3, R20 ;  /* 0x00000003ff037219 */ /* 0x000fc40000011614 */
[----:B------:R-:W-:Y:S02]  /*1520*/  PLOP3.LUT P0, PT, P0, P1, PT, 0xf8, 0x8f ;  /* 0x00000000008f781c */ /* 0x000fe40000703f70 */
[----:B------:R-:W-:Y:S02]  /*1530*/  SHF.R.U32.HI R23, RZ, 0x1, R3 ;  /* 0x00000001ff177819 */ /* 0x000fe40000011603 */
[----:B------:R-:W-:-:S04]  /*1540*/  SEL R2, RZ, 0x1, !P0 ;  /* 0x00000001ff027807 */ /* 0x000fc80004000000 */
[----:B------:R-:W-:-:S04]  /*1550*/  LOP3.LUT R2, R2, 0x1, R23, 0xf8, !PT ;  /* 0x0000000102027812 */ /* 0x000fc800078ef817 */
[----:B------:R-:W-:-:S05]  /*1560*/  LOP3.LUT R2, R2, R3, RZ, 0xc0, !PT ;  /* 0x0000000302027212 */ /* 0x000fca00078ec0ff */
[----:B------:R-:W-:-:S05]  /*1570*/  IMAD.IADD R23, R23, 0x1, R2 ;  /* 0x0000000117177824 */ /* 0x000fca00078e0202 */
[----:B------:R-:W-:Y:S01]  /*1580*/  LOP3.LUT R0, R23, R0, RZ, 0xfc, !PT ;  /* 0x0000000017007212 */ /* 0x000fe200078efcff */
[----:B------:R-:W-:Y:S06]  /*1590*/  BRA `(.L_x_46) ;  /* 0x0000000000107947 */ /* 0x000fec0003800000 */
.L_x_45:
[----:B------:R-:W-:-:S04]  /*15a0*/  LOP3.LUT R0, R0, 0x80000000, RZ, 0xc0, !PT ;  /* 0x8000000000007812 */ /* 0x000fc800078ec0ff */
[----:B------:R-:W-:Y:S01]  /*15b0*/  LOP3.LUT R0, R0, 0x7f800000, RZ, 0xfc, !PT ;  /* 0x7f80000000007812 */ /* 0x000fe200078efcff */
[----:B------:R-:W-:Y:S06]  /*15c0*/  BRA `(.L_x_46) ;  /* 0x0000000000047947 */ /* 0x000fec0003800000 */
.L_x_44:
[----:B------:R-:W-:-:S07]  /*15d0*/  LEA R0, R3, R0, 0x17 ;  /* 0x0000000003007211 */ /* 0x000fce00078eb8ff */
.L_x_46:
[----:B------:R-:W-:Y:S05]  /*15e0*/  BSYNC.RECONVERGENT B2 ;  /* 0x0000000000027941 */ /* 0x000fea0003800200 */
.L_x_43:
[----:B------:R-:W-:Y:S05]  /*15f0*/  BRA `(.L_x_47) ;  /* 0x0000000000207947 */ /* 0x000fea0003800000 */
.L_x_42:
[----:B------:R-:W-:-:S04]  /*1600*/  LOP3.LUT R0, R3, 0x80000000, R0, 0x48, !PT ;  /* 0x8000000003007812 */ /* 0x000fc800078e4800 */
[----:B------:R-:W-:Y:S01]  /*1610*/  LOP3.LUT R0, R0, 0x7f800000, RZ, 0xfc, !PT ;  /* 0x7f80000000007812 */ /* 0x000fe200078efcff */
[----:B------:R-:W-:Y:S06]  /*1620*/  BRA `(.L_x_47) ;  /* 0x0000000000147947 */ /* 0x000fec0003800000 */
.L_x_41:
[----:B------:R-:W-:Y:S01]  /*1630*/  LOP3.LUT R0, R3, 0x80000000, R0, 0x48, !PT ;  /* 0x8000000003007812 */ /* 0x000fe200078e4800 */
[----:B------:R-:W-:Y:S06]  /*1640*/  BRA `(.L_x_47) ;  /* 0x00000000000c7947 */ /* 0x000fec0003800000 */
.L_x_40:
[----:B------:R-:W0:Y:S01]  /*1650*/  MUFU.RSQ R0, -QNAN ;  /* 0xffc0000000007908 */ /* 0x000e220000001400 */
[----:B------:R-:W-:Y:S05]  /*1660*/  BRA `(.L_x_47) ;  /* 0x0000000000047947 */ /* 0x000fea0003800000 */
.L_x_39:
[----:B------:R-:W-:-:S07]  /*1670*/  FADD.FTZ R0, R0, R3 ;  /* 0x0000000300007221 */ /* 0x000fce0000010000 */
.L_x_47:
[----:B------:R-:W-:Y:S05]  /*1680*/  BSYNC.RECONVERGENT B1 ;  /* 0x0000000000017941 */ /* 0x000fea0003800200 */
.L_x_37:
[----:B------:R-:W-:Y:S02]  /*1690*/  HFMA2 R3, -RZ, RZ, 0, 0 ;  /* 0x00000000ff037431 */ /* 0x000fe400000001ff */
[----:B------:R-:W-:-:S04]  /*16a0*/  IMAD.MOV.U32 R2, RZ, RZ, R21 ;  /* 0x000000ffff027224 */ /* 0x000fc800078e0015 */
[----:B0-----:R-:W-:Y:S05]  /*16b0*/  RET.REL.NODEC R2 `(_Z28fused_preprocess_fp16_kernelPKhP6__halfiiiii) ;  /* 0xffffffe802507950 */ /* 0x001fea0003c3ffff */
.L_x_48:
        /* <DEDUP_REMOVED lines=12> */
.L_x_76:


//--------------------- .text._Z23fused_preprocess_kernelPKhPfiiiii --------------------------
	.section	.text._Z23fused_preprocess_kernelPKhPfiiiii,"ax",@progbits
	.align	128
        .global         _Z23fused_preprocess_kernelPKhPfiiiii
        .type           _Z23fused_preprocess_kernelPKhPfiiiii,@function
        .size           _Z23fused_preprocess_kernelPKhPfiiiii,(.L_x_77 - _Z23fused_preprocess_kernelPKhPfiiiii)
        .other          _Z23fused_preprocess_kernelPKhPfiiiii,@"STO_CUDA_ENTRY STV_DEFAULT"
_Z23fused_preprocess_kernelPKhPfiiiii:
.text._Z23fused_preprocess_kernelPKhPfiiiii:
        /* <DEDUP_REMOVED lines=29> */
[----:B------:R-:W-:Y:S05]  /*01d0*/  CALL.REL.NOINC `($__internal_2_$__cuda_sm3x_div_rn_noftz_f32_slowpath) ;  /* 0x0000000c00887944 */ /* 0x000fea0003c00000 */
[----:B------:R-:W-:-:S07]  /*01e0*/  IMAD.MOV.U32 R4, RZ, RZ, R0 ;  /* 0x000000ffff047224 */ /* 0x000fce00078e0000 */
.L_x_49:
        /* <DEDUP_REMOVED lines=14> */
[----:B------:R-:W-:Y:S05]  /*02d0*/  CALL.REL.NOINC `($__internal_2_$__cuda_sm3x_div_rn_noftz_f32_slowpath) ;  /* 0x0000000c00487944 */ /* 0x000fea0003c00000 */
[----:B------:R-:W-:-:S07]  /*02e0*/  IMAD.MOV.U32 R16, RZ, RZ, R0 ;  /* 0x000000ffff107224 */ /* 0x000fce00078e0000 */
.L_x_50:
        /* <DEDUP_REMOVED lines=77> */
[----:B------:R-:W-:Y:S05]  /*07c0*/  CALL.REL.NOINC `($__internal_2_$__cuda_sm3x_div_rn_noftz_f32_slowpath) ;  /* 0x00000008000c7944 */ /* 0x000fea0003c00000 */
[----:B------:R-:W-:-:S07]  /*07d0*/  IMAD.MOV.U32 R2, RZ, RZ, R0 ;  /* 0x000000ffff027224 */ /* 0x000fce00078e0000 */
.L_x_52:
[----:B------:R-:W-:Y:S05]  /*07e0*/  BSYNC.RECONVERGENT B0 ;  /* 0x0000000000007941 */ /* 0x000fea0003800200 */
.L_x_51:
        /* <DEDUP_REMOVED lines=15> */
[----:B------:R-:W-:Y:S05]  /*08e0*/  CALL.REL.NOINC `($__internal_2_$__cuda_sm3x_div_rn_noftz_f32_slowpath) ;  /* 0x0000000400c47944 */ /* 0x000fea0003c00000 */
[----:B------:R-:W-:-:S07]  /*08f0*/  IMAD.MOV.U32 R21, RZ, RZ, R0 ;  /* 0x000000ffff157224 */ /* 0x000fce00078e0000 */
.L_x_54:
[----:B------:R-:W-:Y:S05]  /*0900*/  BSYNC.RECONVERGENT B0 ;  /* 0x0000000000007941 */ /* 0x000fea0003800200 */
.L_x_53:
[----:B------:R-:W2:Y:S01]  /*0910*/  LDG.E.U8.CONSTANT R2, desc[UR6][R10.64+0x1] ;  /* 0x000001060a027981 */ /* 0x000ea2000c1e9100 */
[----:B------:R-:W0:Y:S03]  /*0920*/  LDCU.64 UR4, c[0x0][0x388] ;  /* 0x00007100ff0477ac */ /* 0x000e260008000a00 */
[----:B------:R-:W3:Y:S04]  /*0930*/  LDG.E.U8.CONSTANT R3, desc[UR6][R8.64+0x1] ;  /* 0x0000010608037981 */ /* 0x000ee8000c1e9100 */
[----:B------:R-:W4:Y:S04]  /*0940*/  LDG.E.U8.CONSTANT R20, desc[UR6][R6.64+0x1] ;  /* 0x0000010606147981 */ /* 0x000f28000c1e9100 */
[----:B------:R-:W5:Y:S01]  /*0950*/  LDG.E.U8.CONSTANT R0, desc[UR6][R4.64+0x1] ;  /* 0x0000010604007981 */ /* 0x000f62000c1e9100 */
[----:B------:R-:W-:Y:S01]  /*0960*/  IADD3 R25, P0, PT, R12, R19, RZ ;  /* 0x000000130c197210 */ /* 0x000fe20007f1e0ff */
[----:B------:R-:W-:Y:S01]  /*0970*/  HFMA2 R27, -RZ, RZ, 3.748046875, 0 ;  /* 0x437f0000ff1b7431 */ /* 0x000fe200000001ff */
[----:B------:R-:W-:Y:S02]  /*0980*/  BSSY.RECONVERGENT B0, `(.L_x_55) ;  /* 0x0000019000007945 */ /* 0x000fe40003800200 */
[----:B------:R-:W-:-:S02]  /*0990*/  LEA.HI.X.SX32 R26, R19, R18, 0x1, P0 ;  /* 0x00000012131a7211 */ /* 0x000fc400000f0eff */
[----:B--2---:R-:W-:Y:S02]  /*09a0*/  I2FP.F32.U32 R23, R2 ;  /* 0x0000000200177245 */ /* 0x004fe40000201000 */
[C---:B0-----:R-:W-:Y:S02]  /*09b0*/  LEA R2, P0, R25.reuse, UR4, 0x2 ;  /* 0x0000000419027c11 */ /* 0x041fe4000f8010ff */
[----:B---3--:R-:W-:Y:S01]  /*09c0*/  I2FP.F32.U32 R22, R3 ;  /* 0x0000000300167245 */ /* 0x008fe20000201000 */
[----:B------:R-:W-:Y:S01]  /*09d0*/  FMUL R24, R14, R23 ;  /* 0x000000170e187220 */ /* 0x000fe20000400000 */
[----:B------:R-:W-:Y:S02]  /*09e0*/  LEA.HI.X R3, R25, UR5, R26, 0x2, P0 ;  /* 0x0000000519037c11 */ /* 0x000fe400080f141a */
[----:B----4-:R-:W-:Y:S01]  /*09f0*/  I2FP.F32.U32 R23, R20 ;  /* 0x0000001400177245 */ /* 0x010fe20000201000 */
[----:B------:R-:W-:Y:S01]  /*0a00*/  FFMA R25, R15, R22, R24 ;  /* 0x000000160f197223 */ /* 0x000fe20000000018 */
[----:B------:R-:W-:Y:S01]  /*0a10*/  IMAD.MOV.U32 R24, RZ, RZ, 0x3b808081 ;  /* 0x3b808081ff187424 */ /* 0x000fe200078e00ff */
[----:B------:R0:W-:Y:S01]  /*0a20*/  STG.E desc[UR6][R2.64], R21 ;  /* 0x0000001502007986 */ /* 0x0001e2000c101906 */
[----:B-----5:R-:W-:Y:S01]  /*0a30*/  I2FP.F32.U32 R0, R0 ;  /* 0x0000000000007245 */ /* 0x020fe20000201000 */
        /* <DEDUP_REMOVED lines=9> */
[----:B------:R-:W-:Y:S01]  /*0ad0*/  IMAD.MOV.U32 R0, RZ, RZ, R22 ;  /* 0x000000ffff007224 */ /* 0x000fe200078e0016 */
[----:B------:R-:W-:Y:S01]  /*0ae0*/  MOV R21, 0xb10 ;  /* 0x00000b1000157802 */ /* 0x000fe20000000f00 */
[----:B------:R-:W-:-:S07]  /*0af0*/  IMAD.MOV.U32 R3, RZ, RZ, 0x437f0000 ;  /* 0x437f0000ff037424 */ /* 0x000fce00078e00ff */
[----:B------:R-:W-:Y:S05]  /*0b00*/  CALL.REL.NOINC `($__internal_2_$__cuda_sm3x_div_rn_noftz_f32_slowpath) ;  /* 0x00000004003c7944 */ /* 0x000fea0003c00000 */
.L_x_56:
[----:B------:R-:W-:Y:S05]  /*0b10*/  BSYNC.RECONVERGENT B0 ;  /* 0x0000000000007941 */ /* 0x000fea0003800200 */
.L_x_55:
        /* <DEDUP_REMOVED lines=17> */
.L_x_58:
[----:B------:R-:W-:Y:S05]  /*0c30*/  BSYNC.RECONVERGENT B0 ;  /* 0x0000000000007941 */ /* 0x000fea0003800200 */
.L_x_57:
[----:B------:R-:W2:Y:S01]  /*0c40*/  LDG.E.U8.CONSTANT R10, desc[UR6][R10.64+0x2] ;  /* 0x000002060a0a7981 */ /* 0x000ea2000c1e9100 */
[----:B------:R-:W0:Y:S03]  /*0c50*/  LDCU.64 UR4, c[0x0][0x388] ;  /* 0x00007100ff0477ac */ /* 0x000e260008000a00 */
[----:B------:R-:W3:Y:S04]  /*0c60*/  LDG.E.U8.CONSTANT R8, desc[UR6][R8.64+0x2] ;  /* 0x0000020608087981 */ /* 0x000ee8000c1e9100 */
[----:B------:R1:W4:Y:S04]  /*0c70*/  LDG.E.U8.CONSTANT R6, desc[UR6][R6.64+0x2] ;  /* 0x0000020606067981 */ /* 0x000328000c1e9100 */
[----:B------:R4:W5:Y:S01]  /*0c80*/  LDG.E.U8.CONSTANT R4, desc[UR6][R4.64+0x2] ;  /* 0x0000020604047981 */ /* 0x000962000c1e9100 */
[----:B------:R-:W-:Y:S01]  /*0c90*/  IADD3 R19, PT, PT, R13, R19, RZ ;  /* 0x000000130d137210 */ /* 0x000fe20007ffe0ff */
[----:B------:R-:W-:Y:S03]  /*0ca0*/  BSSY.RECONVERGENT B0, `(.L_x_59) ;  /* 0x000001b000007945 */ /* 0x000fe60003800200 */
[----:B------:R-:W-:Y:S01]  /*0cb0*/  IADD3 R20, P0, PT, R12, R19, RZ ;  /* 0x000000130c147210 */ /* 0x000fe20007f1e0ff */
[----:B-1----:R-:W-:-:S03]  /*0cc0*/  HFMA2 R7, -RZ, RZ, 3.748046875, 0 ;  /* 0x437f0000ff077431 */ /* 0x002fc600000001ff */
[----:B------:R-:W-:Y:S02]  /*0cd0*/  LEA.HI.X.SX32 R23, R19, R18, 0x1, P0 ;  /* 0x0000001213177211 */ /* 0x000fe400000f0eff */
[----:B0-----:R-:W-:Y:S02]  /*0ce0*/  LEA R2, P0, R20, UR4, 0x2 ;  /* 0x0000000414027c11 */ /* 0x001fe4000f8010ff */
[----:B--2---:R-:W-:Y:S02]  /*0cf0*/  I2FP.F32.U32 R3, R10 ;  /* 0x0000000a00037245 */ /* 0x004fe40000201000 */
[----:B---3--:R-:W-:-:S03]  /*0d00*/  I2FP.F32.U32 R0, R8 ;  /* 0x0000000800007245 */ /* 0x008fc60000201000 */
        /* <DEDUP_REMOVED lines=17> */
[----:B------:R-:W-:Y:S02]  /*0e20*/  MOV R3, 0x437f0000 ;  /* 0x437f000000037802 */ /* 0x000fe40000000f00 */
[----:B------:R-:W-:-:S07]  /*0e30*/  MOV R21, 0xe50 ;  /* 0x00000e5000157802 */ /* 0x000fce0000000f00 */
[----:B------:R-:W-:Y:S05]  /*0e40*/  CALL.REL.NOINC `($__internal_2_$__cuda_sm3x_div_rn_noftz_f32_slowpath) ;  /* 0x00000000006c7944 */ /* 0x000fea0003c00000 */
.L_x_60:
[----:B------:R-:W-:Y:S05]  /*0e50*/  BSYNC.RECONVERGENT B0 ;  /* 0x0000000000007941 */ /* 0x000fea0003800200 */
.L_x_59:
        /* <DEDUP_REMOVED lines=15> */
[----:B------:R-:W-:Y:S05]  /*0f50*/  CALL.REL.NOINC `($__internal_2_$__cuda_sm3x_div_rn_noftz_f32_slowpath) ;  /* 0x0000000000287944 */ /* 0x000fea0003c00000 */
[----:B------:R-:W-:-:S07]  /*0f60*/  MOV R5, R0 ;  /* 0x0000000000057202 */ /* 0x000fce0000000f00 */
.L_x_62:
[----:B------:R-:W-:Y:S05]  /*0f70*/  BSYNC.RECONVERGENT B0 ;  /* 0x0000000000007941 */ /* 0x000fea0003800200 */
.L_x_61:
[----:B------:R-:W0:Y:S01]  /*0f80*/  LDCU.64 UR4, c[0x0][0x388] ;  /* 0x00007100ff0477ac */ /* 0x000e220008000a00 */
[----:B------:R-:W-:-:S05]  /*0f90*/  IMAD.IADD R13, R13, 0x1, R19 ;  /* 0x000000010d0d7824 */ /* 0x000fca00078e0213 */
[----:B------:R-:W-:-:S04]  /*0fa0*/  IADD3 R12, P0, PT, R12, R13, RZ ;  /* 0x0000000d0c0c7210 */ /* 0x000fc80007f1e0ff */
[----:B------:R-:W-:Y:S02]  /*0fb0*/  LEA.HI.X.SX32 R13, R13, R18, 0x1, P0 ;  /* 0x000000120d0d7211 */ /* 0x000fe400000f0eff */
[----:B0-----:R-:W-:-:S04]  /*0fc0*/  LEA R2, P0, R12, UR4, 0x2 ;  /* 0x000000040c027c11 */ /* 0x001fc8000f8010ff */
[----:B------:R-:W-:-:S05]  /*0fd0*/  LEA.HI.X R3, R12, UR5, R13, 0x2, P0 ;  /* 0x000000050c037c11 */ /* 0x000fca00080f140d */
[----:B------:R-:W-:Y:S01]  /*0fe0*/  STG.E desc[UR6][R2.64], R5 ;  /* 0x0000000502007986 */ /* 0x000fe2000c101906 */
[----:B------:R-:W-:Y:S05]  /*0ff0*/  EXIT ;  /* 0x000000000000794d */ /* 0x000fea0003800000 */
        .weak           $__internal_2_$__cuda_sm3x_div_rn_noftz_f32_slowpath
        .type           $__internal_2_$__cuda_sm3x_div_rn_noftz_f32_slowpath,@function
        .size           $__internal_2_$__cuda_sm3x_div_rn_noftz_f32_slowpath,(.L_x_77 - $__internal_2_$__cuda_sm3x_div_rn_noftz_f32_slowpath)
$__internal_2_$__cuda_sm3x_div_rn_noftz_f32_slowpath:
[----:B------:R-:W-:Y:S01]  /*1000*/  SHF.R.U32.HI R20, RZ, 0x17, R3 ;  /* 0x00000017ff147819 */ /* 0x000fe20000011603 */
[----:B------:R-:W-:Y:S01]  /*1010*/  BSSY.RECONVERGENT B1, `(.L_x_63) ;  /* 0x0000062000017945 */ /* 0x000fe20003800200 */
[----:B------:R-:W-:Y:S02]  /*1020*/  SHF.R.U32.HI R22, RZ, 0x17, R0 ;  /* 0x00000017ff167819 */ /* 0x000fe40000011600 */
[----:B------:R-:W-:Y:S02]  /*1030*/  LOP3.LUT R20, R20, 0xff, RZ, 0xc0, !PT ;  /* 0x000000ff14147812 */ /* 0x000fe400078ec0ff */
[----:B------:R-:W-:Y:S02]  /*1040*/  LOP3.LUT R22, R22, 0xff, RZ, 0xc0, !PT ;  /* 0x000000ff16167812 */ /* 0x000fe400078ec0ff */
[----:B------:R-:W-:-:S03]  /*1050*/  IADD3 R24, PT, PT, R20, -0x1, RZ ;  /* 0xffffffff14187810 */ /* 0x000fc60007ffe0ff */
[----:B------:R-:W-:Y:S01]  /*1060*/  VIADD R23, R22, 0xffffffff ;  /* 0xffffffff16177836 */ /* 0x000fe20000000000 */
        /* <DEDUP_REMOVED lines=27> */
.L_x_64:
        /* <DEDUP_REMOVED lines=51> */
.L_x_71:
[----:B------:R-:W-:-:S04]  /*1550*/  LOP3.LUT R0, R0, 0x80000000, RZ, 0xc0, !PT ;  /* 0x8000000000007812 */ /* 0x000fc800078ec0ff */
[----:B------:R-:W-:Y:S01]  /*1560*/  LOP3.LUT R0, R0, 0x7f800000, RZ, 0xfc, !PT ;  /* 0x7f80000000007812 */ /* 0x000fe200078efcff */
[----:B------:R-:W-:Y:S06]  /*1570*/  BRA `(.L_x_72) ;  /* 0x0000000000047947 */ /* 0x000fec0003800000 */
.L_x_70:
[----:B------:R-:W-:-:S07]  /*1580*/  LEA R0, R3, R0, 0x17 ;  /* 0x0000000003007211 */ /* 0x000fce00078eb8ff */
.L_x_72:
[----:B------:R-:W-:Y:S05]  /*1590*/  BSYNC.RECONVERGENT B2 ;  /* 0x0000000000027941 */ /* 0x000fea0003800200 */
.L_x_69:
[----:B------:R-:W-:Y:S05]  /*15a0*/  BRA `(.L_x_73) ;  /* 0x0000000000207947 */ /* 0x000fea0003800000 */
.L_x_68:
[----:B------:R-:W-:-:S04]  /*15b0*/  LOP3.LUT R0, R3, 0x80000000, R0, 0x48, !PT ;  /* 0x8000000003007812 */ /* 0x000fc800078e4800 */
[----:B------:R-:W-:Y:S01]  /*15c0*/  LOP3.LUT R0, R0, 0x7f800000, RZ, 0xfc, !PT ;  /* 0x7f80000000007812 */ /* 0x000fe200078efcff */
[----:B------:R-:W-:Y:S06]  /*15d0*/  BRA `(.L_x_73) ;  /* 0x0000000000147947 */ /* 0x000fec0003800000 */
.L_x_67:
[----:B------:R-:W-:Y:S01]  /*15e0*/  LOP3.LUT R0, R3, 0x80000000, R0, 0x48, !PT ;  /* 0x8000000003007812 */ /* 0x000fe200078e4800 */
[----:B------:R-:W-:Y:S06]  /*15f0*/  BRA `(.L_x_73) ;  /* 0x00000000000c7947 */ /* 0x000fec0003800000 */
.L_x_66:
[----:B------:R-:W0:Y:S01]  /*1600*/  MUFU.RSQ R0, -QNAN ;  /* 0xffc0000000007908 */ /* 0x000e220000001400 */
[----:B------:R-:W-:Y:S05]  /*1610*/  BRA `(.L_x_73) ;  /* 0x0000000000047947 */ /* 0x000fea0003800000 */
.L_x_65:
[----:B------:R-:W-:-:S07]  /*1620*/  FADD.FTZ R0, R0, R3 ;  /* 0x0000000300007221 */ /* 0x000fce0000010000 */
.L_x_73:
[----:B------:R-:W-:Y:S05]  /*1630*/  BSYNC.RECONVERGENT B1 ;  /* 0x0000000000017941 */ /* 0x000fea0003800200 */
.L_x_63:
[----:B------:R-:W-:Y:S02]  /*1640*/  HFMA2 R3, -RZ, RZ, 0, 0 ;  /* 0x00000000ff037431 */ /* 0x000fe400000001ff */
[----:B------:R-:W-:-:S04]  /*1650*/  IMAD.MOV.U32 R2, RZ, RZ, R21 ;  /* 0x000000ffff027224 */ /* 0x000fc800078e0015 */
[----:B0-----:R-:W-:Y:S05]  /*1660*/  RET.REL.NODEC R2 `(_Z23fused_preprocess_kernelPKhPfiiiii) ;  /* 0xffffffe802647950 */ /* 0x001fea0003c3ffff */
.L_x_74:
        /* <DEDUP_REMOVED lines=9> */
.L_x_77:


//--------------------- .nv.shared.reserved.0     --------------------------
	.section	.nv.shared.reserved.0,"aw",@nobits
	.weak		__nv_reservedSMEM_offset_0_alias
	.size		__nv_reservedSMEM_offset_0_alias, 0, 64
	.other		__nv_reservedSMEM_offset_0_alias,@"STO_CUDA_RESERVED_SHARED STV_DEFAULT"
__nv_reservedSMEM_offset_0_alias:
	.zero		0
	.zero		64


//--------------------- .nv.constant0._Z22fused_letterbox_kernelPKhPfiiiiifiif --------------------------
	.section	.nv.constant0._Z22fused_letterbox_kernelPKhPfiiiiifiif,"a",@progbits
	.sectionflags	@""
	.align	4
.nv.constant0._Z22fused_letterbox_kernelPKhPfiiiiifiif:
	.zero		948


//--------------------- .nv.constant0._Z28fused_preprocess_fp16_kernelPKhP6__halfiiiii --------------------------
	.section	.nv.constant0._Z28fused_preprocess_fp16_kernelPKhP6__halfiiiii,"a",@progbits
	.sectionflags	@""
	.align	4
.nv.constant0._Z28fused_preprocess_fp16_kernelPKhP6__halfiiiii:
	.zero		932


//--------------------- .nv.constant0._Z23fused_preprocess_kernelPKhPfiiiii --------------------------
	.section	.nv.constant0._Z23fused_preprocess_kernelPKhPfiiiii,"a",@progbits
	.sectionflags	@""
	.align	4
.nv.constant0._Z23fused_preprocess_kernelPKhPfiiiii:
	.zero		932


//--------------------- SYMBOLS --------------------------

	.type		.nv.reservedSmem.offset0,@object
	.size		.nv.reservedSmem.offset0,0x4
